//
// Generated by NVIDIA NVVM Compiler
//
// Compiler Build ID: CL-36424714
// Cuda compilation tools, release 13.0, V13.0.88
// Based on NVVM 20.0.0
//

.version 9.0
.target sm_100
.address_size 64

	// .globl	_Z25InefficientNaivePrefixSumPfS_i
.extern .func  (.param .b32 func_retval0) vprintf
(
	.param .b64 vprintf_param_0,
	.param .b64 vprintf_param_1
)
;
.global .align 4 .u32 blockCounter;
.global .align 8 .u64 flags;
// _ZZ23InefficientPrefixSumUltPfS_iE8s_blk_id has been demoted
// _ZZ23InefficientPrefixSumUltPfS_iE14s_previous_sum has been demoted
.extern .shared .align 16 .b8 s_accSum[];
.global .align 1 .b8 $str[38] = {97, 104, 104, 104, 104, 104, 32, 105, 97, 109, 32, 105, 110, 32, 100, 101, 97, 100, 108, 111, 99, 107, 32, 98, 97, 115, 115, 101, 109, 32, 104, 101, 108, 112, 32, 109, 101};

.visible .entry _Z25InefficientNaivePrefixSumPfS_i(
	.param .u64 .ptr .align 1 _Z25InefficientNaivePrefixSumPfS_i_param_0,
	.param .u64 .ptr .align 1 _Z25InefficientNaivePrefixSumPfS_i_param_1,
	.param .u32 _Z25InefficientNaivePrefixSumPfS_i_param_2
)
{
	.reg .pred 	%p<11>;
	.reg .b32 	%r<13>;
	.reg .b32 	%f<84>;
	.reg .b64 	%rd<47>;

	ld.param.u64 	%rd27, [_Z25InefficientNaivePrefixSumPfS_i_param_0];
	ld.param.u64 	%rd26, [_Z25InefficientNaivePrefixSumPfS_i_param_1];
	ld.param.u32 	%r5, [_Z25InefficientNaivePrefixSumPfS_i_param_2];
	cvta.to.global.u64 	%rd1, %rd27;
	mov.u32 	%r1, %tid.x;
	mov.u32 	%r6, %ntid.x;
	mov.u32 	%r7, %ctaid.x;
	mul.lo.s32 	%r2, %r6, %r7;
	add.s32 	%r3, %r2, %r1;
	setp.gt.s32 	%p1, %r3, %r5;
	@%p1 bra 	$L__BB0_17;
	cvt.u64.u32 	%rd42, %r2;
	cvt.s64.s32 	%rd3, %r3;
	setp.lt.u64 	%p2, %rd42, %rd3;
	@%p2 bra 	$L__BB0_3;
	shl.b32 	%r8, %r1, 2;
	mov.u32 	%r9, s_accSum;
	add.s32 	%r10, %r9, %r8;
	ld.shared.f32 	%f82, [%r10];
	bra.uni 	$L__BB0_16;
$L__BB0_3:
	shl.b32 	%r11, %r1, 2;
	mov.u32 	%r12, s_accSum;
	add.s32 	%r4, %r12, %r11;
	ld.shared.f32 	%f82, [%r4];
	sub.s64 	%rd4, %rd3, %rd42;
	and.b64  	%rd5, %rd4, 15;
	sub.s64 	%rd28, %rd42, %rd3;
	setp.gt.u64 	%p3, %rd28, -16;
	@%p3 bra 	$L__BB0_6;
	and.b64  	%rd40, %rd4, -16;
	shl.b64 	%rd29, %rd42, 2;
	add.s64 	%rd30, %rd29, %rd1;
	add.s64 	%rd39, %rd30, 32;
$L__BB0_5:
	.pragma "nounroll";
	ld.global.f32 	%f18, [%rd39+-32];
	add.f32 	%f19, %f18, %f82;
	ld.global.f32 	%f20, [%rd39+-28];
	add.f32 	%f21, %f20, %f19;
	ld.global.f32 	%f22, [%rd39+-24];
	add.f32 	%f23, %f22, %f21;
	ld.global.f32 	%f24, [%rd39+-20];
	add.f32 	%f25, %f24, %f23;
	ld.global.f32 	%f26, [%rd39+-16];
	add.f32 	%f27, %f26, %f25;
	ld.global.f32 	%f28, [%rd39+-12];
	add.f32 	%f29, %f28, %f27;
	ld.global.f32 	%f30, [%rd39+-8];
	add.f32 	%f31, %f30, %f29;
	ld.global.f32 	%f32, [%rd39+-4];
	add.f32 	%f33, %f32, %f31;
	ld.global.f32 	%f34, [%rd39];
	add.f32 	%f35, %f34, %f33;
	ld.global.f32 	%f36, [%rd39+4];
	add.f32 	%f37, %f36, %f35;
	ld.global.f32 	%f38, [%rd39+8];
	add.f32 	%f39, %f38, %f37;
	ld.global.f32 	%f40, [%rd39+12];
	add.f32 	%f41, %f40, %f39;
	ld.global.f32 	%f42, [%rd39+16];
	add.f32 	%f43, %f42, %f41;
	ld.global.f32 	%f44, [%rd39+20];
	add.f32 	%f45, %f44, %f43;
	ld.global.f32 	%f46, [%rd39+24];
	add.f32 	%f47, %f46, %f45;
	ld.global.f32 	%f48, [%rd39+28];
	add.f32 	%f82, %f48, %f47;
	add.s64 	%rd42, %rd42, 16;
	add.s64 	%rd40, %rd40, -16;
	add.s64 	%rd39, %rd39, 64;
	setp.ne.s64 	%p4, %rd40, 0;
	@%p4 bra 	$L__BB0_5;
$L__BB0_6:
	setp.eq.s64 	%p5, %rd5, 0;
	@%p5 bra 	$L__BB0_15;
	and.b64  	%rd15, %rd4, 7;
	setp.lt.u64 	%p6, %rd5, 8;
	@%p6 bra 	$L__BB0_9;
	shl.b64 	%rd31, %rd42, 2;
	add.s64 	%rd32, %rd1, %rd31;
	ld.global.f32 	%f50, [%rd32];
	add.f32 	%f51, %f50, %f82;
	ld.global.f32 	%f52, [%rd32+4];
	add.f32 	%f53, %f52, %f51;
	ld.global.f32 	%f54, [%rd32+8];
	add.f32 	%f55, %f54, %f53;
	ld.global.f32 	%f56, [%rd32+12];
	add.f32 	%f57, %f56, %f55;
	ld.global.f32 	%f58, [%rd32+16];
	add.f32 	%f59, %f58, %f57;
	ld.global.f32 	%f60, [%rd32+20];
	add.f32 	%f61, %f60, %f59;
	ld.global.f32 	%f62, [%rd32+24];
	add.f32 	%f63, %f62, %f61;
	ld.global.f32 	%f64, [%rd32+28];
	add.f32 	%f82, %f64, %f63;
	add.s64 	%rd42, %rd42, 8;
$L__BB0_9:
	setp.eq.s64 	%p7, %rd15, 0;
	@%p7 bra 	$L__BB0_15;
	and.b64  	%rd45, %rd4, 3;
	setp.lt.u64 	%p8, %rd15, 4;
	@%p8 bra 	$L__BB0_12;
	shl.b64 	%rd33, %rd42, 2;
	add.s64 	%rd34, %rd1, %rd33;
	ld.global.f32 	%f66, [%rd34];
	add.f32 	%f67, %f66, %f82;
	ld.global.f32 	%f68, [%rd34+4];
	add.f32 	%f69, %f68, %f67;
	ld.global.f32 	%f70, [%rd34+8];
	add.f32 	%f71, %f70, %f69;
	ld.global.f32 	%f72, [%rd34+12];
	add.f32 	%f82, %f72, %f71;
	add.s64 	%rd42, %rd42, 4;
$L__BB0_12:
	setp.eq.s64 	%p9, %rd45, 0;
	@%p9 bra 	$L__BB0_15;
	shl.b64 	%rd35, %rd42, 2;
	add.s64 	%rd46, %rd1, %rd35;
$L__BB0_14:
	.pragma "nounroll";
	ld.global.f32 	%f73, [%rd46];
	add.f32 	%f82, %f73, %f82;
	add.s64 	%rd46, %rd46, 4;
	add.s64 	%rd45, %rd45, -1;
	setp.ne.s64 	%p10, %rd45, 0;
	@%p10 bra 	$L__BB0_14;
$L__BB0_15:
	st.shared.f32 	[%r4], %f82;
$L__BB0_16:
	cvta.to.global.u64 	%rd36, %rd26;
	shl.b64 	%rd37, %rd3, 2;
	add.s64 	%rd38, %rd36, %rd37;
	st.global.f32 	[%rd38], %f82;
$L__BB0_17:
	ret;

}
	// .globl	_Z20InefficientPrefixSumPfS_i
.visible .entry _Z20InefficientPrefixSumPfS_i(
	.param .u64 .ptr .align 1 _Z20InefficientPrefixSumPfS_i_param_0,
	.param .u64 .ptr .align 1 _Z20InefficientPrefixSumPfS_i_param_1,
	.param .u32 _Z20InefficientPrefixSumPfS_i_param_2
)
{
	.reg .pred 	%p<5>;
	.reg .b32 	%r<18>;
	.reg .b32 	%f<10>;
	.reg .b64 	%rd<15>;

	ld.param.u64 	%rd5, [_Z20InefficientPrefixSumPfS_i_param_0];
	ld.param.u64 	%rd6, [_Z20InefficientPrefixSumPfS_i_param_1];
	ld.param.u32 	%r5, [_Z20InefficientPrefixSumPfS_i_param_2];
	mov.u32 	%r1, %tid.x;
	mov.u32 	%r2, %ntid.x;
	mov.u32 	%r6, %ctaid.x;
	mad.lo.s32 	%r3, %r2, %r6, %r1;
	setp.lt.s32 	%p1, %r3, %r5;
	@%p1 bra 	$L__BB1_2;
	shl.b32 	%r7, %r1, 2;
	mov.u32 	%r8, s_accSum;
	add.s32 	%r9, %r8, %r7;
	mov.b32 	%r10, 0;
	st.shared.u32 	[%r9], %r10;
	bra.uni 	$L__BB1_8;
$L__BB1_2:
	cvta.to.global.u64 	%rd7, %rd5;
	mul.wide.s32 	%rd8, %r3, 4;
	add.s64 	%rd9, %rd7, %rd8;
	ld.global.f32 	%f9, [%rd9];
	shl.b32 	%r11, %r1, 2;
	mov.u32 	%r12, s_accSum;
	add.s32 	%r4, %r12, %r11;
	st.shared.f32 	[%r4], %f9;
	setp.lt.u32 	%p2, %r2, 2;
	@%p2 bra 	$L__BB1_7;
	cvt.u64.u32 	%rd1, %r1;
	cvt.u64.u32 	%rd2, %r2;
	mov.b64 	%rd14, 1;
$L__BB1_4:
	bar.sync 	0;
	setp.gt.u64 	%p3, %rd14, %rd1;
	mov.f32 	%f8, 0f00000000;
	@%p3 bra 	$L__BB1_6;
	cvt.u32.u64 	%r13, %rd14;
	sub.s32 	%r14, %r1, %r13;
	shl.b32 	%r15, %r14, 2;
	add.s32 	%r17, %r12, %r15;
	ld.shared.f32 	%f8, [%r17];
$L__BB1_6:
	bar.sync 	0;
	ld.shared.f32 	%f7, [%r4];
	add.f32 	%f9, %f8, %f7;
	st.shared.f32 	[%r4], %f9;
	shl.b64 	%rd14, %rd14, 1;
	setp.lt.u64 	%p4, %rd14, %rd2;
	@%p4 bra 	$L__BB1_4;
$L__BB1_7:
	cvta.to.global.u64 	%rd11, %rd6;
	add.s64 	%rd13, %rd11, %rd8;
	st.global.f32 	[%rd13], %f9;
$L__BB1_8:
	ret;

}
	// .globl	_Z23InefficientPrefixSumUltPfS_i
.visible .entry _Z23InefficientPrefixSumUltPfS_i(
	.param .u64 .ptr .align 1 _Z23InefficientPrefixSumUltPfS_i_param_0,
	.param .u64 .ptr .align 1 _Z23InefficientPrefixSumUltPfS_i_param_1,
	.param .u32 _Z23InefficientPrefixSumUltPfS_i_param_2
)
{
	.reg .pred 	%p<14>;
	.reg .b32 	%r<30>;
	.reg .b32 	%f<21>;
	.reg .b64 	%rd<26>;
	// demoted variable
	.shared .align 4 .u32 _ZZ23InefficientPrefixSumUltPfS_iE8s_blk_id;
	// demoted variable
	.shared .align 4 .f32 _ZZ23InefficientPrefixSumUltPfS_iE14s_previous_sum;
	ld.param.u64 	%rd6, [_Z23InefficientPrefixSumUltPfS_i_param_0];
	ld.param.u64 	%rd7, [_Z23InefficientPrefixSumUltPfS_i_param_1];
	ld.param.u32 	%r8, [_Z23InefficientPrefixSumUltPfS_i_param_2];
	mov.u32 	%r1, %tid.x;
	setp.ne.s32 	%p1, %r1, 0;
	@%p1 bra 	$L__BB2_2;
	atom.global.add.u32 	%r9, [blockCounter], 1;
	st.shared.u32 	[_ZZ23InefficientPrefixSumUltPfS_iE8s_blk_id], %r9;
$L__BB2_2:
	bar.sync 	0;
	mov.u32 	%r2, %ntid.x;
	ld.shared.u32 	%r10, [_ZZ23InefficientPrefixSumUltPfS_iE8s_blk_id];
	mad.lo.s32 	%r3, %r10, %r2, %r1;
	setp.ge.s32 	%p2, %r3, %r8;
	mov.f32 	%f18, 0f00000000;
	@%p2 bra 	$L__BB2_4;
	cvta.to.global.u64 	%rd8, %rd6;
	mul.wide.s32 	%rd9, %r3, 4;
	add.s64 	%rd10, %rd8, %rd9;
	ld.global.f32 	%f18, [%rd10];
$L__BB2_4:
	setp.ge.s32 	%p3, %r3, %r8;
	shl.b32 	%r11, %r1, 2;
	mov.u32 	%r12, s_accSum;
	add.s32 	%r4, %r12, %r11;
	st.shared.f32 	[%r4], %f18;
	@%p3 bra 	$L__BB2_22;
	setp.lt.u32 	%p4, %r2, 2;
	@%p4 bra 	$L__BB2_10;
	cvt.u64.u32 	%rd1, %r1;
	cvt.u64.u32 	%rd2, %r2;
	mov.b64 	%rd25, 1;
$L__BB2_7:
	bar.sync 	0;
	setp.gt.u64 	%p5, %rd25, %rd1;
	mov.f32 	%f19, 0f00000000;
	@%p5 bra 	$L__BB2_9;
	cvt.u32.u64 	%r13, %rd25;
	sub.s32 	%r14, %r1, %r13;
	shl.b32 	%r15, %r14, 2;
	add.s32 	%r17, %r12, %r15;
	ld.shared.f32 	%f19, [%r17];
$L__BB2_9:
	bar.sync 	0;
	ld.shared.f32 	%f9, [%r4];
	add.f32 	%f10, %f19, %f9;
	st.shared.f32 	[%r4], %f10;
	shl.b64 	%rd25, %rd25, 1;
	setp.lt.u64 	%p6, %rd25, %rd2;
	@%p6 bra 	$L__BB2_7;
$L__BB2_10:
	setp.ne.s32 	%p7, %r1, 0;
	cvta.to.global.u64 	%rd12, %rd7;
	mul.wide.s32 	%rd13, %r3, 4;
	add.s64 	%rd5, %rd12, %rd13;
	mov.f32 	%f20, 0f00000000;
	@%p7 bra 	$L__BB2_20;
	ld.shared.u32 	%r29, [_ZZ23InefficientPrefixSumUltPfS_iE8s_blk_id];
	setp.eq.s32 	%p8, %r29, 0;
	@%p8 bra 	$L__BB2_19;
	mov.u64 	%rd20, $str;
$L__BB2_13:
	ld.global.u64 	%rd14, [flags];
	mul.wide.s32 	%rd15, %r29, 4;
	add.s64 	%rd16, %rd14, %rd15;
	atom.or.b32 	%r18, [%rd16+-4], 0;
	setp.eq.s32 	%p9, %r18, 0;
	@%p9 bra 	$L__BB2_16;
	ld.shared.u32 	%r19, [_ZZ23InefficientPrefixSumUltPfS_iE8s_blk_id];
	setp.gt.s32 	%p10, %r19, 0;
	@%p10 bra 	$L__BB2_15;
	bra.uni 	$L__BB2_19;
$L__BB2_15:
	ld.global.f32 	%f20, [%rd5+-4];
	bra.uni 	$L__BB2_19;
$L__BB2_16:
	// begin inline asm
	mov.u64 	%rd17, %clock64;
	// end inline asm
	mad.lo.s64 	%rd18, %rd17, -1944670517645719899, 118059162071680;
	mov.b64 	{%r20, %r21}, %rd18;
	shf.r.wrap.b32 	%r22, %r21, %r20, 7;
	shf.r.wrap.b32 	%r23, %r20, %r21, 7;
	mov.b64 	%rd19, {%r23, %r22};
	setp.gt.u64 	%p11, %rd19, 1844674407370;
	@%p11 bra 	$L__BB2_18;
	cvta.global.u64 	%rd21, %rd20;
	{ // callseq 0, 0
	.param .b64 param0;
	st.param.b64 	[param0], %rd21;
	.param .b64 param1;
	st.param.b64 	[param1], 0;
	.param .b32 retval0;
	call.uni (retval0), 
	vprintf, 
	(
	param0, 
	param1
	);
	ld.param.b32 	%r24, [retval0];
	} // callseq 0
$L__BB2_18:
	ld.shared.u32 	%r29, [_ZZ23InefficientPrefixSumUltPfS_iE8s_blk_id];
	setp.eq.s32 	%p12, %r29, 0;
	@%p12 bra 	$L__BB2_19;
	bra.uni 	$L__BB2_13;
$L__BB2_19:
	st.shared.f32 	[_ZZ23InefficientPrefixSumUltPfS_iE14s_previous_sum], %f20;
$L__BB2_20:
	bar.sync 	0;
	ld.shared.f32 	%f14, [%r4];
	ld.shared.f32 	%f15, [_ZZ23InefficientPrefixSumUltPfS_iE14s_previous_sum];
	add.f32 	%f16, %f14, %f15;
	st.global.f32 	[%rd5], %f16;
	add.s32 	%r26, %r2, -1;
	setp.ne.s32 	%p13, %r1, %r26;
	@%p13 bra 	$L__BB2_22;
	membar.gl;
	ld.global.u64 	%rd22, [flags];
	ld.shared.u32 	%r27, [_ZZ23InefficientPrefixSumUltPfS_iE8s_blk_id];
	mul.wide.s32 	%rd23, %r27, 4;
	add.s64 	%rd24, %rd22, %rd23;
	atom.add.u32 	%r28, [%rd24], 1;
$L__BB2_22:
	ret;

}


// ===== COMPILED SASS (sm_100) =====

	.target	sm_100

	.elftype	@"ET_EXEC"


//--------------------- .note.nv.tkinfo           --------------------------
	.section	.note.nv.tkinfo,"",@"SHT_NOTE"
	.sectionflags	@"SHF_NOTE_NV_TKINFO"
	.tkinfo
        /*0018*/ 	.word	0x00000002
        /*0030*/ 	.string	""
        /*0030*/ 	.string	"ptxas"
        /*0030*/ 	.string	"Cuda compilation tools, release 13.0, V13.0.88"
        /*0030*/ 	.string	"Build cuda_13.0.r13.0/compiler.36424714_0"
        /*0030*/ 	.string	"-arch sm_100 -m 64 "



//--------------------- .note.nv.cuinfo           --------------------------
	.section	.note.nv.cuinfo,"",@"SHT_NOTE"
	.sectionflags	@"SHF_NOTE_NV_CUINFO"
        /*0018*/ 	.short	0x0002
        /*001a*/ 	.short	0x0064
        /*001c*/ 	.short	0x0082
	.zero		2


//--------------------- .nv.info                  --------------------------
	.section	.nv.info,"",@"SHT_CUDA_INFO"
	.align	4


	//----- nvinfo : EIATTR_REGCOUNT
	.align		4
        /*0000*/ 	.byte	0x04, 0x2f
        /*0002*/ 	.short	(.L_4 - .L_3)
	.align		4
.L_3:
        /*0004*/ 	.word	index@(_Z25InefficientNaivePrefixSumPfS_i)
        /*0008*/ 	.word	0x0000001e


	//----- nvinfo : EIATTR_FRAME_SIZE
	.align		4
.L_4:
        /*000c*/ 	.byte	0x04, 0x11
        /*000e*/ 	.short	(.L_6 - .L_5)
	.align		4
.L_5:
        /*0010*/ 	.word	index@(_Z25InefficientNaivePrefixSumPfS_i)
        /*0014*/ 	.word	0x00000000


	//----- nvinfo : EIATTR_REGCOUNT
	.align		4
.L_6:
        /*0018*/ 	.byte	0x04, 0x2f
        /*001a*/ 	.short	(.L_8 - .L_7)
	.align		4
.L_7:
        /*001c*/ 	.word	index@(_Z20InefficientPrefixSumPfS_i)
        /*0020*/ 	.word	0x0000000c


	//----- nvinfo : EIATTR_FRAME_SIZE
	.align		4
.L_8:
        /*0024*/ 	.byte	0x04, 0x11
        /*0026*/ 	.short	(.L_10 - .L_9)
	.align		4
.L_9:
        /*0028*/ 	.word	index@(_Z20InefficientPrefixSumPfS_i)
        /*002c*/ 	.word	0x00000000


	//----- nvinfo : EIATTR_REGCOUNT
	.align		4
.L_10:
        /*0030*/ 	.byte	0x04, 0x2f
        /*0032*/ 	.short	(.L_12 - .L_11)
	.align		4
.L_11:
        /*0034*/ 	.word	index@(_Z23InefficientPrefixSumUltPfS_i)
        /*0038*/ 	.word	0x00000019


	//----- nvinfo : EIATTR_FRAME_SIZE
	.align		4
.L_12:
        /*003c*/ 	.byte	0x04, 0x11
        /*003e*/ 	.short	(.L_14 - .L_13)
	.align		4
.L_13:
        /*0040*/ 	.word	index@(_Z23InefficientPrefixSumUltPfS_i)
        /*0044*/ 	.word	0x00000000


	//----- nvinfo : EIATTR_MIN_STACK_SIZE
	.align		4
.L_14:
        /*0048*/ 	.byte	0x04, 0x12
        /*004a*/ 	.short	(.L_16 - .L_15)
	.align		4
.L_15:
        /*004c*/ 	.word	index@(_Z23InefficientPrefixSumUltPfS_i)
        /*0050*/ 	.word	0x00000000


	//----- nvinfo : EIATTR_MIN_STACK_SIZE
	.align		4
.L_16:
        /*0054*/ 	.byte	0x04, 0x12
        /*0056*/ 	.short	(.L_18 - .L_17)
	.align		4
.L_17:
        /*0058*/ 	.word	index@(_Z20InefficientPrefixSumPfS_i)
        /*005c*/ 	.word	0x00000000


	//----- nvinfo : EIATTR_MIN_STACK_SIZE
	.align		4
.L_18:
        /*0060*/ 	.byte	0x04, 0x12
        /*0062*/ 	.short	(.L_20 - .L_19)
	.align		4
.L_19:
        /*0064*/ 	.word	index@(_Z25InefficientNaivePrefixSumPfS_i)
        /*0068*/ 	.word	0x00000000
.L_20:


//--------------------- .nv.compat                --------------------------
	.section	.nv.compat,"",@"SHT_CUDA_COMPAT_INFO"
	.align	4
        /*0000*/ 	.byte	0x02, 0x09, 0x00, 0x00, 0x02, 0x02, 0x01, 0x00, 0x02, 0x05, 0x05, 0x00, 0x03, 0x07, 0x01, 0x01
        /*0010*/ 	.byte	0x02, 0x03, 0x00, 0x00, 0x02, 0x06, 0x01, 0x00, 0x04, 0x0b, 0x08, 0x00, 0x09, 0x00, 0x00, 0x00
        /*0020*/ 	.byte	0x00, 0x00, 0x00, 0x00


//--------------------- .nv.info._Z23InefficientPrefixSumUltPfS_i --------------------------
	.section	.nv.info._Z23InefficientPrefixSumUltPfS_i,"",@"SHT_CUDA_INFO"
	.sectionflags	@""
	.align	4


	//----- nvinfo : EIATTR_CUDA_API_VERSION
	.align		4
        /*0000*/ 	.byte	0x04, 0x37
        /*0002*/ 	.short	(.L_22 - .L_21)
.L_21:
        /*0004*/ 	.word	0x00000082


	//----- nvinfo : EIATTR_KPARAM_INFO
	.align		4
.L_22:
        /*0008*/ 	.byte	0x04, 0x17
        /*000a*/ 	.short	(.L_24 - .L_23)
.L_23:
        /*000c*/ 	.word	0x00000000
        /*0010*/ 	.short	0x0002
        /*0012*/ 	.short	0x0010
        /*0014*/ 	.byte	0x00, 0xf0, 0x11, 0x00


	//----- nvinfo : EIATTR_KPARAM_INFO
	.align		4
.L_24:
        /*0018*/ 	.byte	0x04, 0x17
        /*001a*/ 	.short	(.L_26 - .L_25)
.L_25:
        /*001c*/ 	.word	0x00000000
        /*0020*/ 	.short	0x0001
        /*0022*/ 	.short	0x0008
        /*0024*/ 	.byte	0x00, 0xf5, 0x21, 0x00


	//----- nvinfo : EIATTR_KPARAM_INFO
	.align		4
.L_26:
        /*0028*/ 	.byte	0x04, 0x17
        /*002a*/ 	.short	(.L_28 - .L_27)
.L_27:
        /*002c*/ 	.word	0x00000000
        /*0030*/ 	.short	0x0000
        /*0032*/ 	.short	0x0000
        /*0034*/ 	.byte	0x00, 0xf5, 0x21, 0x00


	//----- nvinfo : EIATTR_SPARSE_MMA_MASK
	.align		4
.L_28:
        /*0038*/ 	.byte	0x03, 0x50
        /*003a*/ 	.short	0x0000


	//----- nvinfo : EIATTR_MAXREG_COUNT
	.align		4
        /*003c*/ 	.byte	0x03, 0x1b
        /*003e*/ 	.short	0x00ff


	//----- nvinfo : EIATTR_NUM_BARRIERS
	.align		4
        /*0040*/ 	.byte	0x02, 0x4c
        /*0042*/ 	.byte	0x01
	.zero		1


	//----- nvinfo : EIATTR_EXTERNS
	.align		4
        /*0044*/ 	.byte	0x04, 0x0f
        /*0046*/ 	.short	(.L_30 - .L_29)


	//   ....[0]....
	.align		4
.L_29:
        /*0048*/ 	.word	index@(vprintf)


	//----- nvinfo : EIATTR_MERCURY_ISA_VERSION
	.align		4
.L_30:
        /*004c*/ 	.byte	0x03, 0x5f
        /*004e*/ 	.short	0x0101


	//----- nvinfo : EIATTR_VRC_CTA_INIT_COUNT
	.align		4
        /*0050*/ 	.byte	0x02, 0x4a
	.zero		1
	.zero		1


	//----- nvinfo : EIATTR_SYSCALL_OFFSETS
	.align		4
        /*0054*/ 	.byte	0x04, 0x46
        /*0056*/ 	.short	(.L_32 - .L_31)


	//   ....[0]....
.L_31:
        /*0058*/ 	.word	0x000005f0


	//----- nvinfo : EIATTR_EXIT_INSTR_OFFSETS
	.align		4
.L_32:
        /*005c*/ 	.byte	0x04, 0x1c
        /*005e*/ 	.short	(.L_34 - .L_33)


	//   ....[0]....
.L_33:
        /*0060*/ 	.word	0x00000220


	//   ....[1]....
        /*0064*/ 	.word	0x000007e0


	//   ....[2]....
        /*0068*/ 	.word	0x000008e0


	//----- nvinfo : EIATTR_CRS_STACK_SIZE
	.align		4
.L_34:
        /*006c*/ 	.byte	0x04, 0x1e
        /*006e*/ 	.short	(.L_36 - .L_35)
.L_35:
        /*0070*/ 	.word	0x00000000


	//----- nvinfo : EIATTR_CBANK_PARAM_SIZE
	.align		4
.L_36:
        /*0074*/ 	.byte	0x03, 0x19
        /*0076*/ 	.short	0x0014


	//----- nvinfo : EIATTR_PARAM_CBANK
	.align		4
        /*0078*/ 	.byte	0x04, 0x0a
        /*007a*/ 	.short	(.L_38 - .L_37)
	.align		4
.L_37:
        /*007c*/ 	.word	index@(.nv.constant0._Z23InefficientPrefixSumUltPfS_i)
        /*0080*/ 	.short	0x0380
        /*0082*/ 	.short	0x0014


	//----- nvinfo : EIATTR_SW_WAR
	.align		4
.L_38:
        /*0084*/ 	.byte	0x04, 0x36
        /*0086*/ 	.short	(.L_40 - .L_39)
.L_39:
        /*0088*/ 	.word	0x00000008
.L_40:


//--------------------- .nv.info._Z20InefficientPrefixSumPfS_i --------------------------
	.section	.nv.info._Z20InefficientPrefixSumPfS_i,"",@"SHT_CUDA_INFO"
	.sectionflags	@""
	.align	4


	//----- nvinfo : EIATTR_CUDA_API_VERSION
	.align		4
        /*0000*/ 	.byte	0x04, 0x37
        /*0002*/ 	.short	(.L_42 - .L_41)
.L_41:
        /*0004*/ 	.word	0x00000082


	//----- nvinfo : EIATTR_KPARAM_INFO
	.align		4
.L_42:
        /*0008*/ 	.byte	0x04, 0x17
        /*000a*/ 	.short	(.L_44 - .L_43)
.L_43:
        /*000c*/ 	.word	0x00000000
        /*0010*/ 	.short	0x0002
        /*0012*/ 	.short	0x0010
        /*0014*/ 	.byte	0x00, 0xf0, 0x11, 0x00


	//----- nvinfo : EIATTR_KPARAM_INFO
	.align		4
.L_44:
        /*0018*/ 	.byte	0x04, 0x17
        /*001a*/ 	.short	(.L_46 - .L_45)
.L_45:
        /*001c*/ 	.word	0x00000000
        /*0020*/ 	.short	0x0001
        /*0022*/ 	.short	0x0008
        /*0024*/ 	.byte	0x00, 0xf5, 0x21, 0x00


	//----- nvinfo : EIATTR_KPARAM_INFO
	.align		4
.L_46:
        /*0028*/ 	.byte	0x04, 0x17
        /*002a*/ 	.short	(.L_48 - .L_47)
.L_47:
        /*002c*/ 	.word	0x00000000
        /*0030*/ 	.short	0x0000
        /*0032*/ 	.short	0x0000
        /*0034*/ 	.byte	0x00, 0xf5, 0x21, 0x00


	//----- nvinfo : EIATTR_SPARSE_MMA_MASK
	.align		4
.L_48:
        /*0038*/ 	.byte	0x03, 0x50
        /*003a*/ 	.short	0x0000


	//----- nvinfo : EIATTR_MAXREG_COUNT
	.align		4
        /*003c*/ 	.byte	0x03, 0x1b
        /*003e*/ 	.short	0x00ff


	//----- nvinfo : EIATTR_NUM_BARRIERS
	.align		4
        /*0040*/ 	.byte	0x02, 0x4c
        /*0042*/ 	.byte	0x01
	.zero		1


	//----- nvinfo : EIATTR_MERCURY_ISA_VERSION
	.align		4
        /*0044*/ 	.byte	0x03, 0x5f
        /*0046*/ 	.short	0x0101


	//----- nvinfo : EIATTR_VRC_CTA_INIT_COUNT
	.align		4
        /*0048*/ 	.byte	0x02, 0x4a
	.zero		1
	.zero		1


	//----- nvinfo : EIATTR_EXIT_INSTR_OFFSETS
	.align		4
        /*004c*/ 	.byte	0x04, 0x1c
        /*004e*/ 	.short	(.L_50 - .L_49)


	//   ....[0]....
.L_49:
        /*0050*/ 	.word	0x000000c0


	//   ....[1]....
        /*0054*/ 	.word	0x000002f0


	//----- nvinfo : EIATTR_CBANK_PARAM_SIZE
	.align		4
.L_50:
        /*0058*/ 	.byte	0x03, 0x19
        /*005a*/ 	.short	0x0014


	//----- nvinfo : EIATTR_PARAM_CBANK
	.align		4
        /*005c*/ 	.byte	0x04, 0x0a
        /*005e*/ 	.short	(.L_52 - .L_51)
	.align		4
.L_51:
        /*0060*/ 	.word	index@(.nv.constant0._Z20InefficientPrefixSumPfS_i)
        /*0064*/ 	.short	0x0380
        /*0066*/ 	.short	0x0014


	//----- nvinfo : EIATTR_SW_WAR
	.align		4
.L_52:
        /*0068*/ 	.byte	0x04, 0x36
        /*006a*/ 	.short	(.L_54 - .L_53)
.L_53:
        /*006c*/ 	.word	0x00000008
.L_54:


//--------------------- .nv.info._Z25InefficientNaivePrefixSumPfS_i --------------------------
	.section	.nv.info._Z25InefficientNaivePrefixSumPfS_i,"",@"SHT_CUDA_INFO"
	.sectionflags	@""
	.align	4


	//----- nvinfo : EIATTR_CUDA_API_VERSION
	.align		4
        /*0000*/ 	.byte	0x04, 0x37
        /*0002*/ 	.short	(.L_56 - .L_55)
.L_55:
        /*0004*/ 	.word	0x00000082


	//----- nvinfo : EIATTR_KPARAM_INFO
	.align		4
.L_56:
        /*0008*/ 	.byte	0x04, 0x17
        /*000a*/ 	.short	(.L_58 - .L_57)
.L_57:
        /*000c*/ 	.word	0x00000000
        /*0010*/ 	.short	0x0002
        /*0012*/ 	.short	0x0010
        /*0014*/ 	.byte	0x00, 0xf0, 0x11, 0x00


	//----- nvinfo : EIATTR_KPARAM_INFO
	.align		4
.L_58:
        /*0018*/ 	.byte	0x04, 0x17
        /*001a*/ 	.short	(.L_60 - .L_59)
.L_59:
        /*001c*/ 	.word	0x00000000
        /*0020*/ 	.short	0x0001
        /*0022*/ 	.short	0x0008
        /*0024*/ 	.byte	0x00, 0xf5, 0x21, 0x00


	//----- nvinfo : EIATTR_KPARAM_INFO
	.align		4
.L_60:
        /*0028*/ 	.byte	0x04, 0x17
        /*002a*/ 	.short	(.L_62 - .L_61)
.L_61:
        /*002c*/ 	.word	0x00000000
        /*0030*/ 	.short	0x0000
        /*0032*/ 	.short	0x0000
        /*0034*/ 	.byte	0x00, 0xf5, 0x21, 0x00


	//----- nvinfo : EIATTR_SPARSE_MMA_MASK
	.align		4
.L_62:
        /*0038*/ 	.byte	0x03, 0x50
        /*003a*/ 	.short	0x0000


	//----- nvinfo : EIATTR_MAXREG_COUNT
	.align		4
        /*003c*/ 	.byte	0x03, 0x1b
        /*003e*/ 	.short	0x00ff


	//----- nvinfo : EIATTR_MERCURY_ISA_VERSION
	.align		4
        /*0040*/ 	.byte	0x03, 0x5f
        /*0042*/ 	.short	0x0101


	//----- nvinfo : EIATTR_VRC_CTA_INIT_COUNT
	.align		4
        /*0044*/ 	.byte	0x02, 0x4a
	.zero		1
	.zero		1


	//----- nvinfo : EIATTR_EXIT_INSTR_OFFSETS
	.align		4
        /*0048*/ 	.byte	0x04, 0x1c
        /*004a*/ 	.short	(.L_64 - .L_63)


	//   ....[0]....
.L_63:
        /*004c*/ 	.word	0x00000080


	//   ....[1]....
        /*0050*/ 	.word	0x000009e0


	//----- nvinfo : EIATTR_CRS_STACK_SIZE
	.align		4
.L_64:
        /*0054*/ 	.byte	0x04, 0x1e
        /*0056*/ 	.short	(.L_66 - .L_65)
.L_65:
        /*0058*/ 	.word	0x00000000


	//----- nvinfo : EIATTR_CBANK_PARAM_SIZE
	.align		4
.L_66:
        /*005c*/ 	.byte	0x03, 0x19
        /*005e*/ 	.short	0x0014


	//----- nvinfo : EIATTR_PARAM_CBANK
	.align		4
        /*0060*/ 	.byte	0x04, 0x0a
        /*0062*/ 	.short	(.L_68 - .L_67)
	.align		4
.L_67:
        /*0064*/ 	.word	index@(.nv.constant0._Z25InefficientNaivePrefixSumPfS_i)
        /*0068*/ 	.short	0x0380
        /*006a*/ 	.short	0x0014


	//----- nvinfo : EIATTR_SW_WAR
	.align		4
.L_68:
        /*006c*/ 	.byte	0x04, 0x36
        /*006e*/ 	.short	(.L_70 - .L_69)
.L_69:
        /*0070*/ 	.word	0x00000008
.L_70:


//--------------------- .nv.callgraph             --------------------------
	.section	.nv.callgraph,"",@"SHT_CUDA_CALLGRAPH"
	.align	4
	.sectionentsize	8
	.align		4
        /*0000*/ 	.word	0x00000000
	.align		4
        /*0004*/ 	.word	0xffffffff
	.align		4
        /*0008*/ 	.word	index@(_Z23InefficientPrefixSumUltPfS_i)
	.align		4
        /*000c*/ 	.word	index@(vprintf)
	.align		4
        /*0010*/ 	.word	0x00000000
	.align		4
        /*0014*/ 	.word	0xfffffffe
	.align		4
        /*0018*/ 	.word	0x00000000
	.align		4
        /*001c*/ 	.word	0xfffffffd
	.align		4
        /*0020*/ 	.word	0x00000000
	.align		4
        /*0024*/ 	.word	0xfffffffc


//--------------------- .nv.constant4             --------------------------
	.section	.nv.constant4,"a",@progbits
	.align	8
	.align		8
.nv.constant4:
        /*0000*/ 	.dword	vprintf
	.align		8
        /*0008*/ 	.dword	blockCounter
	.align		8
        /*0010*/ 	.dword	flags
	.align		8
        /*0018*/ 	.dword	$str


//--------------------- .text._Z23InefficientPrefixSumUltPfS_i --------------------------
	.section	.text._Z23InefficientPrefixSumUltPfS_i,"ax",@progbits
	.align	128
        .global         _Z23InefficientPrefixSumUltPfS_i
        .type           _Z23InefficientPrefixSumUltPfS_i,@function
        .size           _Z23InefficientPrefixSumUltPfS_i,(.L_x_27 - _Z23InefficientPrefixSumUltPfS_i)
        .other          _Z23InefficientPrefixSumUltPfS_i,@"STO_CUDA_ENTRY STV_DEFAULT"
_Z23InefficientPrefixSumUltPfS_i:
.text._Z23InefficientPrefixSumUltPfS_i:
[----:B------:R-:W0:Y:S01]  /*0000*/  LDC R1, c[0x0][0x37c] ;  /* 0x0000df00ff017b82 */ /* 0x000e220000000800 */
[----:B------:R-:W1:Y:S07]  /*0010*/  S2R R18, SR_TID.X ;  /* 0x0000000000127919 */ /* 0x000e6e0000002100 */
[----:B------:R-:W2:Y:S01]  /*0020*/  S2UR UR7, SR_CgaCtaId ;  /* 0x00000000000779c3 */ /* 0x000ea20000008800 */
[----:B------:R-:W3:Y:S01]  /*0030*/  LDCU.64 UR36, c[0x0][0x358] ;  /* 0x00006b00ff2477ac */ /* 0x000ee20008000a00 */
[----:B------:R-:W-:Y:S01]  /*0040*/  BSSY.RECONVERGENT B0, `(.L_x_0) ;  /* 0x000000b000007945 */ /* 0x000fe20003800200 */
[----:B------:R-:W-:Y:S01]  /*0050*/  UMOV UR6, 0x400 ;  /* 0x0000040000067882 */ /* 0x000fe20000000000 */
[----:B-1----:R-:W-:-:S13]  /*0060*/  ISETP.NE.AND P0, PT, R18, RZ, PT ;  /* 0x000000ff1200720c */ /* 0x002fda0003f05270 */
[----:B--23--:R-:W-:Y:S05]  /*0070*/  @P0 BRA `(.L_x_1) ;  /* 0x00000000001c0947 */ /* 0x00cfea0003800000 */
[----:B------:R-:W1:Y:S01]  /*0080*/  LDC.64 R2, c[0x4][0x8] ;  /* 0x01000200ff027b82 */ /* 0x000e620000000a00 */
[----:B------:R-:W-:-:S05]  /*0090*/  IMAD.MOV.U32 R5, RZ, RZ, 0x1 ;  /* 0x00000001ff057424 */ /* 0x000fca00078e00ff */
[----:B-1----:R-:W2:Y:S02]  /*00a0*/  ATOMG.E.ADD.STRONG.GPU PT, R2, desc[UR36][R2.64], R5 ;  /* 0x80000005020279a8 */ /* 0x002ea400081ef124 */
[----:B------:R-:W1:Y:S01]  /*00b0*/  S2UR UR5, SR_CgaCtaId ;  /* 0x00000000000579c3 */ /* 0x000e620000008800 */
[----:B------:R-:W-:Y:S02]  /*00c0*/  UMOV UR4, 0x400 ;  /* 0x0000040000047882 */ /* 0x000fe40000000000 */
[----:B-1----:R-:W-:-:S09]  /*00d0*/  ULEA UR4, UR5, UR4, 0x18 ;  /* 0x0000000405047291 */ /* 0x002fd2000f8ec0ff */
[----:B--2---:R1:W-:Y:S03]  /*00e0*/  STS [UR4], R2 ;  /* 0x00000002ff007988 */ /* 0x0043e60008000804 */
.L_x_1:
[----:B------:R-:W-:Y:S05]  /*00f0*/  BSYNC.RECONVERGENT B0 ;  /* 0x0000000000007941 */ /* 0x000fea0003800200 */
.L_x_0:
[----:B------:R-:W-:Y:S01]  /*0100*/  BAR.SYNC.DEFER_BLOCKING 0x0 ;  /* 0x0000000000007b1d */ /* 0x000fe20000010000 */
[----:B------:R-:W-:Y:S01]  /*0110*/  ULEA UR4, UR7, UR6, 0x18 ;  /* 0x0000000607047291 */ /* 0x000fe2000f8ec0ff */
[----:B-1----:R-:W-:-:S04]  /*0120*/  IMAD.MOV.U32 R2, RZ, RZ, RZ ;  /* 0x000000ffff027224 */ /* 0x002fc800078e00ff */
[----:B------:R-:W1:Y:S01]  /*0130*/  LDCU UR38, c[0x0][0x360] ;  /* 0x00006c00ff2677ac */ /* 0x000e620008000800 */
[----:B------:R-:W-:Y:S03]  /*0140*/  BSSY.RECONVERGENT B0, `(.L_x_2) ;  /* 0x0000009000007945 */ /* 0x000fe60003800200 */
[----:B------:R-:W1:Y:S02]  /*0150*/  LDS R3, [UR4] ;  /* 0x00000004ff037984 */ /* 0x000e640008000800 */
[----:B------:R-:W2:Y:S01]  /*0160*/  LDCU UR4, c[0x0][0x390] ;  /* 0x00007200ff0477ac */ /* 0x000ea20008000800 */
[----:B-1----:R-:W-:-:S05]  /*0170*/  IMAD R5, R3, UR38, R18 ;  /* 0x0000002603057c24 */ /* 0x002fca000f8e0212 */
[----:B--2---:R-:W-:-:S13]  /*0180*/  ISETP.GE.AND P0, PT, R5, UR4, PT ;  /* 0x0000000405007c0c */ /* 0x004fda000bf06270 */
[----:B------:R-:W-:Y:S05]  /*0190*/  @P0 BRA `(.L_x_3) ;  /* 0x00000000000c0947 */ /* 0x000fea0003800000 */
[----:B------:R-:W1:Y:S02]  /*01a0*/  LDC.64 R2, c[0x0][0x380] ;  /* 0x0000e000ff027b82 */ /* 0x000e640000000a00 */
[----:B-1----:R-:W-:-:S06]  /*01b0*/  IMAD.WIDE R2, R5, 0x4, R2 ;  /* 0x0000000405027825 */ /* 0x002fcc00078e0202 */
[----:B------:R1:W5:Y:S02]  /*01c0*/  LDG.E R2, desc[UR36][R2.64] ;  /* 0x0000002402027981 */ /* 0x000364000c1e1900 */
.L_x_3:
[----:B------:R-:W-:Y:S05]  /*01d0*/  BSYNC.RECONVERGENT B0 ;  /* 0x0000000000007941 */ /* 0x000fea0003800200 */
.L_x_2:
[----:B------:R-:W-:-:S04]  /*01e0*/  UIADD3 UR4, UPT, UPT, UR6, 0x10, URZ ;  /* 0x0000001006047890 */ /* 0x000fc8000fffe0ff */
[----:B------:R-:W-:-:S06]  /*01f0*/  ULEA UR5, UR7, UR4, 0x18 ;  /* 0x0000000407057291 */ /* 0x000fcc000f8ec0ff */
[----:B------:R-:W-:-:S05]  /*0200*/  LEA R19, R18, UR5, 0x2 ;  /* 0x0000000512137c11 */ /* 0x000fca000f8e10ff */
[----:B-----5:R2:W-:Y:S01]  /*0210*/  STS [R19], R2 ;  /* 0x0000000213007388 */ /* 0x0205e20000000800 */
[----:B------:R-:W-:Y:S05]  /*0220*/  @P0 EXIT ;  /* 0x000000000000094d */ /* 0x000fea0003800000 */
[----:B------:R-:W3:Y:S01]  /*0230*/  LDC.64 R16, c[0x0][0x388] ;  /* 0x0000e200ff107b82 */ /* 0x000ee20000000a00 */
[----:B------:R-:W-:Y:S01]  /*0240*/  UISETP.GE.U32.AND UP0, UPT, UR38, 0x2, UPT ;  /* 0x000000022600788c */ /* 0x000fe2000bf06070 */
[----:B------:R-:W-:-:S08]  /*0250*/  ISETP.NE.AND P1, PT, R18, RZ, PT ;  /* 0x000000ff1200720c */ /* 0x000fd00003f25270 */
[----:B------:R-:W-:Y:S05]  /*0260*/  BRA.U !UP0, `(.L_x_4) ;  /* 0x00000001084c7547 */ /* 0x000fea000b800000 */
[----:B------:R-:W-:Y:S01]  /*0270*/  UMOV UR6, 0x1 ;  /* 0x0000000100067882 */ /* 0x000fe20000000000 */
[----:B------:R-:W-:-:S05]  /*0280*/  UMOV UR4, URZ ;  /* 0x000000ff00047c82 */ /* 0x000fca0008000000 */
.L_x_5:
[----:B----4-:R-:W-:Y:S01]  /*0290*/  IMAD.U32 R0, RZ, RZ, UR4 ;  /* 0x00000004ff007e24 */ /* 0x010fe2000f8e00ff */
[----:B------:R-:W-:Y:S01]  /*02a0*/  BAR.SYNC.DEFER_BLOCKING 0x0 ;  /* 0x0000000000007b1d */ /* 0x000fe20000010000 */
[----:B------:R-:W-:Y:S01]  /*02b0*/  ISETP.LT.U32.AND P0, PT, R18, UR6, PT ;  /* 0x0000000612007c0c */ /* 0x000fe2000bf01070 */
[----:B------:R-:W-:-:S03]  /*02c0*/  USHF.L.U64.HI UR4, UR6, 0x1, UR4 ;  /* 0x0000000106047899 */ /* 0x000fc60008010204 */
[----:B------:R-:W-:Y:S01]  /*02d0*/  ISETP.GT.U32.AND.EX P0, PT, R0, RZ, PT, P0 ;  /* 0x000000ff0000720c */ /* 0x000fe20003f04100 */
[----:B------:R-:W-:-:S12]  /*02e0*/  HFMA2 R0, -RZ, RZ, 0, 0 ;  /* 0x00000000ff007431 */ /* 0x000fd800000001ff */
[----:B--2---:R-:W-:Y:S01]  /*02f0*/  @!P0 VIADD R2, R18, -UR6 ;  /* 0x8000000612028c36 */ /* 0x004fe20008000000 */
[----:B------:R-:W-:-:S04]  /*0300*/  USHF.L.U32 UR6, UR6, 0x1, URZ ;  /* 0x0000000106067899 */ /* 0x000fc800080006ff */
[----:B------:R-:W-:Y:S01]  /*0310*/  @!P0 LEA R2, R2, UR5, 0x2 ;  /* 0x0000000502028c11 */ /* 0x000fe2000f8e10ff */
[----:B------:R-:W-:-:S04]  /*0320*/  UISETP.GE.U32.AND UP0, UPT, UR6, UR38, UPT ;  /* 0x000000260600728c */ /* 0x000fc8000bf06070 */
[----:B------:R-:W-:Y:S01]  /*0330*/  @!P0 LDS R0, [R2] ;  /* 0x0000000002008984 */ /* 0x000fe20000000800 */
[----:B------:R-:W-:Y:S01]  /*0340*/  UISETP.GE.U32.AND.EX UP0, UPT, UR4, URZ, UPT, UP0 ;  /* 0x000000ff0400728c */ /* 0x000fe2000bf06100 */
[----:B------:R-:W-:Y:S06]  /*0350*/  BAR.SYNC.DEFER_BLOCKING 0x0 ;  /* 0x0000000000007b1d */ /* 0x000fec0000010000 */
[----:B-1----:R-:W1:Y:S02]  /*0360*/  LDS R3, [R19] ;  /* 0x0000000013037984 */ /* 0x002e640000000800 */
[----:B-1----:R-:W-:-:S05]  /*0370*/  FADD R0, R3, R0 ;  /* 0x0000000003007221 */ /* 0x002fca0000000000 */
[----:B------:R4:W-:Y:S01]  /*0380*/  STS [R19], R0 ;  /* 0x0000000013007388 */ /* 0x0009e20000000800 */
[----:B------:R-:W-:Y:S05]  /*0390*/  BRA.U !UP0, `(.L_x_5) ;  /* 0xfffffffd08bc7547 */ /* 0x000fea000b83ffff */
.L_x_4:
[----:B---3--:R-:W-:Y:S01]  /*03a0*/  IMAD.WIDE R16, R5, 0x4, R16 ;  /* 0x0000000405107825 */ /* 0x008fe200078e0210 */
[----:B------:R-:W-:Y:S06]  /*03b0*/  @P1 BRA `(.L_x_6) ;  /* 0x0000000000dc1947 */ /* 0x000fec0003800000 */
[----:B------:R-:W3:Y:S01]  /*03c0*/  S2UR UR5, SR_CgaCtaId ;  /* 0x00000000000579c3 */ /* 0x000ee20000008800 */
[----:B------:R-:W-:Y:S01]  /*03d0*/  UMOV UR4, 0x400 ;  /* 0x0000040000047882 */ /* 0x000fe20000000000 */
[----:B------:R-:W-:Y:S01]  /*03e0*/  IMAD.MOV.U32 R22, RZ, RZ, RZ ;  /* 0x000000ffff167224 */ /* 0x000fe200078e00ff */
[----:B---3--:R-:W-:-:S06]  /*03f0*/  ULEA UR4, UR5, UR4, 0x18 ;  /* 0x0000000405047291 */ /* 0x008fcc000f8ec0ff */
[----:B------:R-:W-:-:S05]  /*0400*/  IMAD.U32 R9, RZ, RZ, UR4 ;  /* 0x00000004ff097e24 */ /* 0x000fca000f8e00ff */
[----:B------:R-:W3:Y:S02]  /*0410*/  LDS R5, [R9] ;  /* 0x0000000009057984 */ /* 0x000ee40000000800 */
[----:B---3--:R-:W-:-:S13]  /*0420*/  ISETP.NE.AND P0, PT, R5, RZ, PT ;  /* 0x000000ff0500720c */ /* 0x008fda0003f05270 */
[----:B------:R-:W-:Y:S05]  /*0430*/  @!P0 BRA `(.L_x_7) ;  /* 0x0000000000b88947 */ /* 0x000fea0003800000 */
[----:B-12---:R-:W1:Y:S02]  /*0440*/  LDC.64 R2, c[0x4][0x10] ;  /* 0x01000400ff027b82 */ /* 0x006e640000000a00 */
[----:B-1----:R-:W2:Y:S02]  /*0450*/  LDG.E.64 R2, desc[UR36][R2.64] ;  /* 0x0000002402027981 */ /* 0x002ea4000c1e1b00 */
[----:B--2---:R-:W-:-:S06]  /*0460*/  IMAD.WIDE R4, R5, 0x4, R2 ;  /* 0x0000000405047825 */ /* 0x004fcc00078e0202 */
[----:B------:R-:W2:Y:S01]  /*0470*/  ATOM.E.OR.STRONG.GPU PT, R4, desc[UR36][R4.64+-0x4], RZ ;  /* 0xfffffcff0404798a */ /* 0x000ea2000b1ef124 */
[----:B------:R-:W-:Y:S01]  /*0480*/  BSSY B6, `(.L_x_7) ;  /* 0x0000029000067945 */ /* 0x000fe20003800000 */
[----:B--2---:R-:W-:-:S13]  /*0490*/  ISETP.NE.AND P0, PT, R4, RZ, PT ;  /* 0x000000ff0400720c */ /* 0x004fda0003f05270 */
[----:B------:R-:W-:Y:S05]  /*04a0*/  @P0 BRA `(.L_x_8) ;  /* 0x0000000000880947 */ /* 0x000fea0003800000 */
.L_x_11:
[----:B------:R-:W-:Y:S05]  /*04b0*/  YIELD ;  /* 0x0000000000007946 */ /* 0x000fea0003800000 */
[----:B------:R-:W-:Y:S01]  /*04c0*/  CS2R R2, SR_CLOCKLO ;  /* 0x0000000000027805 */ /* 0x000fe20000015000 */
[----:B------:R-:W-:Y:S02]  /*04d0*/  HFMA2 R5, -RZ, RZ, 0, 3774 ;  /* 0x00006b5fff057431 */ /* 0x000fe400000001ff */
[----:B------:R-:W-:-:S03]  /*04e0*/  IMAD.MOV.U32 R4, RZ, RZ, -0x35950d80 ;  /* 0xca6af280ff047424 */ /* 0x000fc600078e00ff */
[----:B------:R-:W-:-:S04]  /*04f0*/  IMAD R3, R3, -0x5172b95b, RZ ;  /* 0xae8d46a503037824 */ /* 0x000fc800078e02ff */
[C---:B------:R-:W-:Y:S02]  /*0500*/  IMAD R3, R2.reuse, -0x1afcdb89, R3 ;  /* 0xe503247702037824 */ /* 0x040fe400078e0203 */
[----:B------:R-:W-:-:S04]  /*0510*/  IMAD.WIDE.U32 R4, R2, -0x5172b95b, R4 ;  /* 0xae8d46a502047825 */ /* 0x000fc800078e0004 */
[----:B------:R-:W-:-:S05]  /*0520*/  IMAD.IADD R3, R5, 0x1, R3 ;  /* 0x0000000105037824 */ /* 0x000fca00078e0203 */
[----:B----4-:R-:W-:Y:S02]  /*0530*/  SHF.R.W.U32 R0, R4, 0x7, R3 ;  /* 0x0000000704007819 */ /* 0x010fe40000001e03 */
[----:B------:R-:W-:Y:S02]  /*0540*/  SHF.R.W.U32 R4, R3, 0x7, R4 ;  /* 0x0000000703047819 */ /* 0x000fe40000001e04 */
[----:B------:R-:W-:-:S04]  /*0550*/  ISETP.GT.U32.AND P0, PT, R0, 0x7f29abca, PT ;  /* 0x7f29abca0000780c */ /* 0x000fc80003f04070 */
[----:B------:R-:W-:-:S13]  /*0560*/  ISETP.GT.U32.AND.EX P0, PT, R4, 0x1ad, PT, P0 ;  /* 0x000001ad0400780c */ /* 0x000fda0003f04100 */
[----:B------:R-:W-:Y:S05]  /*0570*/  @P0 BRA `(.L_x_9) ;  /* 0x0000000000200947 */ /* 0x000fea0003800000 */
[----:B------:R-:W-:Y:S01]  /*0580*/  MOV R0, 0x0 ;  /* 0x0000000000007802 */ /* 0x000fe20000000f00 */
[----:B------:R-:W1:Y:S01]  /*0590*/  LDCU.64 UR4, c[0x4][0x18] ;  /* 0x01000300ff0477ac */ /* 0x000e620008000a00 */
[----:B------:R-:W-:Y:S02]  /*05a0*/  CS2R R6, SRZ ;  /* 0x0000000000067805 */ /* 0x000fe4000001ff00 */
[----:B------:R2:W3:Y:S01]  /*05b0*/  LDC.64 R2, c[0x4][R0] ;  /* 0x0100000000027b82 */ /* 0x0004e20000000a00 */
[----:B-1----:R-:W-:Y:S02]  /*05c0*/  IMAD.U32 R4, RZ, RZ, UR4 ;  /* 0x00000004ff047e24 */ /* 0x002fe4000f8e00ff */
[----:B--2---:R-:W-:-:S07]  /*05d0*/  IMAD.U32 R5, RZ, RZ, UR5 ;  /* 0x00000005ff057e24 */ /* 0x004fce000f8e00ff */
[----:B------:R-:W-:-:S07]  /*05e0*/  LEPC R20, `(.L_x_9) ;  /* 0x000000001014794e */ /* 0x000fce0000000000 */
[----:B0--3--:R-:W-:Y:S05]  /*05f0*/  CALL.ABS.NOINC R2 ;  /* 0x0000000002007343 */ /* 0x009fea0003c00000 */
.L_x_9:
[----:B------:R-:W1:Y:S01]  /*0600*/  S2UR UR5, SR_CgaCtaId ;  /* 0x00000000000579c3 */ /* 0x000e620000008800 */
[----:B------:R-:W-:Y:S02]  /*0610*/  UMOV UR4, 0x400 ;  /* 0x0000040000047882 */ /* 0x000fe40000000000 */
[----:B-1----:R-:W-:-:S06]  /*0620*/  ULEA UR4, UR5, UR4, 0x18 ;  /* 0x0000000405047291 */ /* 0x002fcc000f8ec0ff */
[----:B------:R-:W-:-:S05]  /*0630*/  MOV R9, UR4 ;  /* 0x0000000400097c02 */ /* 0x000fca0008000f00 */
[----:B------:R-:W1:Y:S02]  /*0640*/  LDS R7, [R9] ;  /* 0x0000000009077984 */ /* 0x000e640000000800 */
[----:B-1----:R-:W-:-:S13]  /*0650*/  ISETP.NE.AND P0, PT, R7, RZ, PT ;  /* 0x000000ff0700720c */ /* 0x002fda0003f05270 */
[----:B------:R-:W-:Y:S05]  /*0660*/  @!P0 BRA `(.L_x_10) ;  /* 0x0000000000288947 */ /* 0x000fea0003800000 */
[----:B------:R-:W1:Y:S02]  /*0670*/  LDC.64 R4, c[0x4][0x10] ;  /* 0x01000400ff047b82 */ /* 0x000e640000000a00 */
[----:B-1----:R-:W2:Y:S02]  /*0680*/  LDG.E.64 R2, desc[UR36][R4.64] ;  /* 0x0000002404027981 */ /* 0x002ea4000c1e1b00 */
[----:B--2---:R-:W-:-:S06]  /*0690*/  IMAD.WIDE R2, R7, 0x4, R2 ;  /* 0x0000000407027825 */ /* 0x004fcc00078e0202 */
[----:B------:R-:W2:Y:S02]  /*06a0*/  ATOM.E.OR.STRONG.GPU PT, R2, desc[UR36][R2.64+-0x4], RZ ;  /* 0xfffffcff0202798a */ /* 0x000ea4000b1ef124 */
[----:B--2---:R-:W-:-:S13]  /*06b0*/  ISETP.NE.AND P0, PT, R2, RZ, PT ;  /* 0x000000ff0200720c */ /* 0x004fda0003f05270 */
[----:B------:R-:W-:Y:S05]  /*06c0*/  @!P0 BRA `(.L_x_11) ;  /* 0xfffffffc00788947 */ /* 0x000fea000383ffff */
.L_x_8:
[----:B----4-:R-:W1:Y:S02]  /*06d0*/  LDS R0, [R9] ;  /* 0x0000000009007984 */ /* 0x010e640000000800 */
[----:B-1----:R-:W-:-:S13]  /*06e0*/  ISETP.GT.AND P0, PT, R0, RZ, PT ;  /* 0x000000ff0000720c */ /* 0x002fda0003f04270 */
[----:B------:R-:W-:Y:S05]  /*06f0*/  @!P0 BRA `(.L_x_10) ;  /* 0x0000000000048947 */ /* 0x000fea0003800000 */
[----:B------:R1:W5:Y:S02]  /*0700*/  LDG.E R22, desc[UR36][R16.64+-0x4] ;  /* 0xfffffc2410167981 */ /* 0x000364000c1e1900 */
.L_x_10:
[----:B------:R-:W-:Y:S05]  /*0710*/  BSYNC B6 ;  /* 0x0000000000067941 */ /* 0x000fea0003800000 */
.L_x_7:
[----:B-----5:R3:W-:Y:S02]  /*0720*/  STS [R9+0x4], R22 ;  /* 0x0000041609007388 */ /* 0x0207e40000000800 */
.L_x_6:
[----:B------:R-:W-:Y:S05]  /*0730*/  WARPSYNC.ALL ;  /* 0x0000000000007948 */ /* 0x000fea0003800000 */
[----:B------:R-:W5:Y:S08]  /*0740*/  S2UR UR5, SR_CgaCtaId ;  /* 0x00000000000579c3 */ /* 0x000f700000008800 */
[----:B------:R-:W-:Y:S06]  /*0750*/  BAR.SYNC.DEFER_BLOCKING 0x0 ;  /* 0x0000000000007b1d */ /* 0x000fec0000010000 */
[----:B------:R-:W-:-:S02]  /*0760*/  UMOV UR4, 0x400 ;  /* 0x0000040000047882 */ /* 0x000fc40000000000 */
[----:B-----5:R-:W-:Y:S01]  /*0770*/  ULEA UR4, UR5, UR4, 0x18 ;  /* 0x0000000405047291 */ /* 0x020fe2000f8ec0ff */
[----:B--2-4-:R-:W-:Y:S01]  /*0780*/  LDS R19, [R19] ;  /* 0x0000000013137984 */ /* 0x014fe20000000800 */
[----:B------:R-:W-:-:S06]  /*0790*/  UIADD3 UR5, UPT, UPT, UR38, -0x1, URZ ;  /* 0xffffffff26057890 */ /* 0x000fcc000fffe0ff */
[----:B------:R-:W-:Y:S01]  /*07a0*/  ISETP.NE.AND P0, PT, R18, UR5, PT ;  /* 0x0000000512007c0c */ /* 0x000fe2000bf05270 */
[----:B------:R-:W1:Y:S02]  /*07b0*/  LDS R0, [UR4+0x4] ;  /* 0x00000404ff007984 */ /* 0x000e640008000800 */
[----:B-1----:R-:W-:-:S05]  /*07c0*/  FADD R3, R19, R0 ;  /* 0x0000000013037221 */ /* 0x002fca0000000000 */
[----:B------:R1:W-:Y:S05]  /*07d0*/  STG.E desc[UR36][R16.64], R3 ;  /* 0x0000000310007986 */ /* 0x0003ea000c101924 */
[----:B------:R-:W-:Y:S05]  /*07e0*/  @P0 EXIT ;  /* 0x000000000000094d */ /* 0x000fea0003800000 */
[----:B------:R-:W1:Y:S01]  /*07f0*/  LDC.64 R4, c[0x4][0x10] ;  /* 0x01000400ff047b82 */ /* 0x000e620000000a00 */
[----:B------:R-:W-:Y:S01]  /*0800*/  @!PT LDS RZ, [RZ] ;  /* 0x00000000fffff984 */ /* 0x000fe20000000800 */
[----:B------:R-:W-:Y:S01]  /*0810*/  @!PT LDS RZ, [RZ] ;  /* 0x00000000fffff984 */ /* 0x000fe20000000800 */
[----:B------:R-:W-:Y:S01]  /*0820*/  @!PT LDS RZ, [RZ] ;  /* 0x00000000fffff984 */ /* 0x000fe20000000800 */
[----:B------:R-:W-:Y:S01]  /*0830*/  @!PT LDS RZ, [RZ] ;  /* 0x00000000fffff984 */ /* 0x000fe20000000800 */
[----:B------:R-:W-:-:S00]  /*0840*/  MEMBAR.ALL.CTA ;  /* 0x0000000000007992 */ /* 0x000fc00000008000 */
[----:B------:R-:W-:Y:S06]  /*0850*/  MEMBAR.SC.GPU ;  /* 0x0000000000007992 */ /* 0x000fec0000002000 */
[----:B------:R-:W-:-:S00]  /*0860*/  ERRBAR ;  /* 0x00000000000079ab */ /* 0x000fc00000000000 */
[----:B------:R-:W-:Y:S06]  /*0870*/  CGAERRBAR ;  /* 0x00000000000075ab */ /* 0x000fec0000000000 */
[----:B------:R-:W-:Y:S04]  /*0880*/  CCTL.IVALL ;  /* 0x00000000ff00798f */ /* 0x000fe80002000000 */
[----:B-1----:R-:W2:Y:S01]  /*0890*/  LDG.E.64 R2, desc[UR36][R4.64] ;  /* 0x0000002404027981 */ /* 0x002ea2000c1e1b00 */
[----:B---3--:R-:W-:-:S03]  /*08a0*/  IMAD.MOV.U32 R9, RZ, RZ, 0x1 ;  /* 0x00000001ff097424 */ /* 0x008fc600078e00ff */
[----:B------:R-:W2:Y:S02]  /*08b0*/  LDS R7, [UR4] ;  /* 0x00000004ff077984 */ /* 0x000ea40008000800 */
[----:B--2---:R-:W-:-:S05]  /*08c0*/  IMAD.WIDE R2, R7, 0x4, R2 ;  /* 0x0000000407027825 */ /* 0x004fca00078e0202 */
[----:B------:R-:W-:Y:S01]  /*08d0*/  ATOM.E.ADD.STRONG.GPU PT, RZ, desc[UR36][R2.64], R9 ;  /* 0x8000000902ff798a */ /* 0x000fe200081ef124 */
[----:B------:R-:W-:Y:S05]  /*08e0*/  EXIT ;  /* 0x000000000000794d */ /* 0x000fea0003800000 */
.L_x_12:
[----:B------:R-:W-:-:S00]  /*08f0*/  BRA `(.L_x_12) ;  /* 0xfffffffc00fc7947 */ /* 0x000fc0000383ffff */
[----:B------:R-:W-:-:S00]  /*0900*/  NOP ;  /* 0x0000000000007918 */ /* 0x000fc00000000000 */
[----:B------:R-:W-:-:S00]  /*0910*/  NOP ;  /* 0x0000000000007918 */ /* 0x000fc00000000000 */
[----:B------:R-:W-:-:S00]  /*0920*/  NOP ;  /* 0x0000000000007918 */ /* 0x000fc00000000000 */
[----:B------:R-:W-:-:S00]  /*0930*/  NOP ;  /* 0x0000000000007918 */ /* 0x000fc00000000000 */
[----:B------:R-:W-:-:S00]  /*0940*/  NOP ;  /* 0x0000000000007918 */ /* 0x000fc00000000000 */
[----:B------:R-:W-:-:S00]  /*0950*/  NOP ;  /* 0x0000000000007918 */ /* 0x000fc00000000000 */
[----:B------:R-:W-:-:S00]  /*0960*/  NOP ;  /* 0x0000000000007918 */ /* 0x000fc00000000000 */
[----:B------:R-:W-:-:S00]  /*0970*/  NOP ;  /* 0x0000000000007918 */ /* 0x000fc00000000000 */
.L_x_27:


//--------------------- .text._Z20InefficientPrefixSumPfS_i --------------------------
	.section	.text._Z20InefficientPrefixSumPfS_i,"ax",@progbits
	.align	128
        .global         _Z20InefficientPrefixSumPfS_i
        .type           _Z20InefficientPrefixSumPfS_i,@function
        .size           _Z20InefficientPrefixSumPfS_i,(.L_x_28 - _Z20InefficientPrefixSumPfS_i)
        .other          _Z20InefficientPrefixSumPfS_i,@"STO_CUDA_ENTRY STV_DEFAULT"
_Z20InefficientPrefixSumPfS_i:
.text._Z20InefficientPrefixSumPfS_i:
[----:B------:R-:W-:Y:S01]  /*0000*/  LDC R1, c[0x0][0x37c] ;  /* 0x0000df00ff017b82 */ /* 0x000fe20000000800 */
[----:B------:R-:W0:Y:S01]  /*0010*/  S2R R9, SR_TID.X ;  /* 0x0000000000097919 */ /* 0x000e220000002100 */
[----:B------:R-:W0:Y:S01]  /*0020*/  LDCU UR8, c[0x0][0x360] ;  /* 0x00006c00ff0877ac */ /* 0x000e220008000800 */
[----:B------:R-:W0:Y:S01]  /*0030*/  S2R R0, SR_CTAID.X ;  /* 0x0000000000007919 */ /* 0x000e220000002500 */
[----:B------:R-:W1:Y:S01]  /*0040*/  LDCU UR4, c[0x0][0x390] ;  /* 0x00007200ff0477ac */ /* 0x000e620008000800 */
[----:B0-----:R-:W-:-:S05]  /*0050*/  IMAD R5, R0, UR8, R9 ;  /* 0x0000000800057c24 */ /* 0x001fca000f8e0209 */
[----:B-1----:R-:W-:-:S13]  /*0060*/  ISETP.GE.AND P0, PT, R5, UR4, PT ;  /* 0x0000000405007c0c */ /* 0x002fda000bf06270 */
[----:B------:R-:W0:Y:S01]  /*0070*/  @P0 S2R R3, SR_CgaCtaId ;  /* 0x0000000000030919 */ /* 0x000e220000008800 */
[----:B------:R-:W-:-:S04]  /*0080*/  @P0 MOV R0, 0x400 ;  /* 0x0000040000000802 */ /* 0x000fc80000000f00 */
[----:B0-----:R-:W-:-:S05]  /*0090*/  @P0 LEA R0, R3, R0, 0x18 ;  /* 0x0000000003000211 */ /* 0x001fca00078ec0ff */
[----:B------:R-:W-:-:S05]  /*00a0*/  @P0 IMAD R0, R9, 0x4, R0 ;  /* 0x0000000409000824 */ /* 0x000fca00078e0200 */
[----:B------:R0:W-:Y:S01]  /*00b0*/  @P0 STS [R0], RZ ;  /* 0x000000ff00000388 */ /* 0x0001e20000000800 */
[----:B------:R-:W-:Y:S05]  /*00c0*/  @P0 EXIT ;  /* 0x000000000000094d */ /* 0x000fea0003800000 */
[----:B------:R-:W1:Y:S01]  /*00d0*/  LDC.64 R2, c[0x0][0x380] ;  /* 0x0000e000ff027b82 */ /* 0x000e620000000a00 */
[----:B------:R-:W2:Y:S01]  /*00e0*/  LDCU.64 UR6, c[0x0][0x358] ;  /* 0x00006b00ff0677ac */ /* 0x000ea20008000a00 */
[----:B-1----:R-:W-:-:S05]  /*00f0*/  IMAD.WIDE R2, R5, 0x4, R2 ;  /* 0x0000000405027825 */ /* 0x002fca00078e0202 */
[----:B--2---:R-:W2:Y:S01]  /*0100*/  LDG.E R7, desc[UR6][R2.64] ;  /* 0x0000000602077981 */ /* 0x004ea2000c1e1900 */
[----:B------:R-:W1:Y:S01]  /*0110*/  S2UR UR5, SR_CgaCtaId ;  /* 0x00000000000579c3 */ /* 0x000e620000008800 */
[----:B------:R-:W-:Y:S01]  /*0120*/  UMOV UR4, 0x400 ;  /* 0x0000040000047882 */ /* 0x000fe20000000000 */
[----:B------:R-:W-:Y:S02]  /*0130*/  UISETP.GE.U32.AND UP0, UPT, UR8, 0x2, UPT ;  /* 0x000000020800788c */ /* 0x000fe4000bf06070 */
[----:B-1----:R-:W-:-:S06]  /*0140*/  ULEA UR5, UR5, UR4, 0x18 ;  /* 0x0000000405057291 */ /* 0x002fcc000f8ec0ff */
[----:B------:R-:W-:-:S05]  /*0150*/  LEA R4, R9, UR5, 0x2 ;  /* 0x0000000509047c11 */ /* 0x000fca000f8e10ff */
[----:B--2---:R1:W-:Y:S01]  /*0160*/  STS [R4], R7 ;  /* 0x0000000704007388 */ /* 0x0043e20000000800 */
[----:B------:R-:W-:Y:S05]  /*0170*/  BRA.U !UP0, `(.L_x_13) ;  /* 0x0000000108507547 */ /* 0x000fea000b800000 */
[----:B------:R-:W-:Y:S01]  /*0180*/  UMOV UR9, 0x1 ;  /* 0x0000000100097882 */ /* 0x000fe20000000000 */
[----:B------:R-:W-:-:S05]  /*0190*/  UMOV UR4, URZ ;  /* 0x000000ff00047c82 */ /* 0x000fca0008000000 */
.L_x_14:
[----:B0-----:R-:W-:Y:S01]  /*01a0*/  IMAD.U32 R0, RZ, RZ, UR4 ;  /* 0x00000004ff007e24 */ /* 0x001fe2000f8e00ff */
[----:B------:R-:W-:Y:S01]  /*01b0*/  BAR.SYNC.DEFER_BLOCKING 0x0 ;  /* 0x0000000000007b1d */ /* 0x000fe20000010000 */
[----:B------:R-:W-:Y:S01]  /*01c0*/  ISETP.LT.U32.AND P0, PT, R9, UR9, PT ;  /* 0x0000000909007c0c */ /* 0x000fe2000bf01070 */
[----:B------:R-:W-:-:S03]  /*01d0*/  USHF.L.U64.HI UR4, UR9, 0x1, UR4 ;  /* 0x0000000109047899 */ /* 0x000fc60008010204 */
[----:B------:R-:W-:Y:S01]  /*01e0*/  ISETP.GT.U32.AND.EX P0, PT, R0, RZ, PT, P0 ;  /* 0x000000ff0000720c */ /* 0x000fe20003f04100 */
[----:B------:R-:W-:Y:S01]  /*01f0*/  IMAD.MOV.U32 R0, RZ, RZ, RZ ;  /* 0x000000ffff007224 */ /* 0x000fe200078e00ff */
[----:B------:R-:W-:Y:S11]  /*0200*/  WARPSYNC.ALL ;  /* 0x0000000000007948 */ /* 0x000ff60003800000 */
[----:B------:R-:W-:Y:S01]  /*0210*/  @!P0 IADD3 R2, PT, PT, R9, -UR9, RZ ;  /* 0x8000000909028c10 */ /* 0x000fe2000fffe0ff */
[----:B------:R-:W-:-:S03]  /*0220*/  USHF.L.U32 UR9, UR9, 0x1, URZ ;  /* 0x0000000109097899 */ /* 0x000fc600080006ff */
[----:B------:R-:W-:Y:S01]  /*0230*/  @!P0 LEA R2, R2, UR5, 0x2 ;  /* 0x0000000502028c11 */ /* 0x000fe2000f8e10ff */
[----:B------:R-:W-:-:S04]  /*0240*/  UISETP.GE.U32.AND UP0, UPT, UR9, UR8, UPT ;  /* 0x000000080900728c */ /* 0x000fc8000bf06070 */
[----:B------:R-:W-:Y:S01]  /*0250*/  @!P0 LDS R0, [R2] ;  /* 0x0000000002008984 */ /* 0x000fe20000000800 */
[----:B------:R-:W-:Y:S01]  /*0260*/  UISETP.GE.U32.AND.EX UP0, UPT, UR4, URZ, UPT, UP0 ;  /* 0x000000ff0400728c */ /* 0x000fe2000bf06100 */
[----:B------:R-:W-:Y:S06]  /*0270*/  BAR.SYNC.DEFER_BLOCKING 0x0 ;  /* 0x0000000000007b1d */ /* 0x000fec0000010000 */
[----:B------:R-:W1:Y:S02]  /*0280*/  LDS R3, [R4] ;  /* 0x0000000004037984 */ /* 0x000e640000000800 */
[----:B-12---:R-:W-:-:S05]  /*0290*/  FADD R7, R3, R0 ;  /* 0x0000000003077221 */ /* 0x006fca0000000000 */
[----:B------:R2:W-:Y:S01]  /*02a0*/  STS [R4], R7 ;  /* 0x0000000704007388 */ /* 0x0005e20000000800 */
[----:B------:R-:W-:Y:S05]  /*02b0*/  BRA.U !UP0, `(.L_x_14) ;  /* 0xfffffffd08b87547 */ /* 0x000fea000b83ffff */
.L_x_13:
[----:B------:R-:W3:Y:S02]  /*02c0*/  LDC.64 R2, c[0x0][0x388] ;  /* 0x0000e200ff027b82 */ /* 0x000ee40000000a00 */
[----:B---3--:R-:W-:-:S05]  /*02d0*/  IMAD.WIDE R2, R5, 0x4, R2 ;  /* 0x0000000405027825 */ /* 0x008fca00078e0202 */
[----:B------:R-:W-:Y:S01]  /*02e0*/  STG.E desc[UR6][R2.64], R7 ;  /* 0x0000000702007986 */ /* 0x000fe2000c101906 */
[----:B------:R-:W-:Y:S05]  /*02f0*/  EXIT ;  /* 0x000000000000794d */ /* 0x000fea0003800000 */
.L_x_15:
        /* <DEDUP_REMOVED lines=16> */
.L_x_28:


//--------------------- .text._Z25InefficientNaivePrefixSumPfS_i --------------------------
	.section	.text._Z25InefficientNaivePrefixSumPfS_i,"ax",@progbits
	.align	128
        .global         _Z25InefficientNaivePrefixSumPfS_i
        .type           _Z25InefficientNaivePrefixSumPfS_i,@function
        .size           _Z25InefficientNaivePrefixSumPfS_i,(.L_x_29 - _Z25InefficientNaivePrefixSumPfS_i)
        .other          _Z25InefficientNaivePrefixSumPfS_i,@"STO_CUDA_ENTRY STV_DEFAULT"
_Z25InefficientNaivePrefixSumPfS_i:
.text._Z25InefficientNaivePrefixSumPfS_i:
[----:B------:R-:W-:Y:S01]  /*0000*/  LDC R1, c[0x0][0x37c] ;  /* 0x0000df00ff017b82 */ /* 0x000fe20000000800 */
[----:B------:R-:W0:Y:S07]  /*0010*/  S2R R7, SR_TID.X ;  /* 0x0000000000077919 */ /* 0x000e2e0000002100 */
[----:B------:R-:W1:Y:S01]  /*0020*/  S2UR UR5, SR_CTAID.X ;  /* 0x00000000000579c3 */ /* 0x000e620000002500 */
[----:B------:R-:W1:Y:S01]  /*0030*/  LDCU UR4, c[0x0][0x360] ;  /* 0x00006c00ff0477ac */ /* 0x000e620008000800 */
[----:B------:R-:W2:Y:S01]  /*0040*/  LDCU UR6, c[0x0][0x390] ;  /* 0x00007200ff0677ac */ /* 0x000ea20008000800 */
[----:B-1----:R-:W-:-:S06]  /*0050*/  UIMAD UR4, UR4, UR5, URZ ;  /* 0x00000005040472a4 */ /* 0x002fcc000f8e02ff */
[----:B0-----:R-:W-:-:S05]  /*0060*/  VIADD R0, R7, UR4 ;  /* 0x0000000407007c36 */ /* 0x001fca0008000000 */
[----:B--2---:R-:W-:-:S13]  /*0070*/  ISETP.GT.AND P0, PT, R0, UR6, PT ;  /* 0x0000000600007c0c */ /* 0x004fda000bf04270 */
[----:B------:R-:W-:Y:S05]  /*0080*/  @P0 EXIT ;  /* 0x000000000000094d */ /* 0x000fea0003800000 */
[----:B------:R-:W-:Y:S01]  /*0090*/  ISETP.LE.U32.AND P0, PT, R0, UR4, PT ;  /* 0x0000000400007c0c */ /* 0x000fe2000bf03070 */
[----:B------:R-:W0:Y:S01]  /*00a0*/  LDCU.64 UR8, c[0x0][0x358] ;  /* 0x00006b00ff0877ac */ /* 0x000e220008000a00 */
[----:B------:R-:W-:Y:S01]  /*00b0*/  SHF.R.S32.HI R5, RZ, 0x1f, R0 ;  /* 0x0000001fff057819 */ /* 0x000fe20000011400 */
[----:B------:R-:W-:Y:S03]  /*00c0*/  BSSY.RECONVERGENT B0, `(.L_x_16) ;  /* 0x000008d000007945 */ /* 0x000fe60003800200 */
[----:B------:R-:W-:-:S13]  /*00d0*/  ISETP.GE.U32.AND.EX P0, PT, RZ, R5, PT, P0 ;  /* 0x00000005ff00720c */ /* 0x000fda0003f06100 */
[----:B------:R-:W1:Y:S01]  /*00e0*/  @P0 S2R R3, SR_CgaCtaId ;  /* 0x0000000000030919 */ /* 0x000e620000008800 */
[----:B------:R-:W-:-:S04]  /*00f0*/  @P0 MOV R2, 0x400 ;  /* 0x0000040000020802 */ /* 0x000fc80000000f00 */
[----:B-1----:R-:W-:-:S05]  /*0100*/  @P0 LEA R2, R3, R2, 0x18 ;  /* 0x0000000203020211 */ /* 0x002fca00078ec0ff */
[----:B------:R-:W-:-:S05]  /*0110*/  @P0 IMAD R2, R7, 0x4, R2 ;  /* 0x0000000407020824 */ /* 0x000fca00078e0202 */
[----:B------:R1:W2:Y:S01]  /*0120*/  @P0 LDS R4, [R2] ;  /* 0x0000000002040984 */ /* 0x0002a20000000800 */
[----:B0-----:R-:W-:Y:S05]  /*0130*/  @P0 BRA `(.L_x_17) ;  /* 0x0000000800140947 */ /* 0x001fea0003800000 */
[----:B------:R-:W0:Y:S01]  /*0140*/  S2UR UR6, SR_CgaCtaId ;  /* 0x00000000000679c3 */ /* 0x000e220000008800 */
[----:B------:R-:W-:Y:S01]  /*0150*/  UMOV UR5, 0x400 ;  /* 0x0000040000057882 */ /* 0x000fe20000000000 */
[----:B------:R-:W-:Y:S01]  /*0160*/  IMAD.U32 R9, RZ, RZ, UR4 ;  /* 0x00000004ff097e24 */ /* 0x000fe2000f8e00ff */
[----:B------:R-:W-:Y:S01]  /*0170*/  BSSY.RECONVERGENT B1, `(.L_x_18) ;  /* 0x000003e000017945 */ /* 0x000fe20003800200 */
[----:B------:R-:W-:-:S03]  /*0180*/  IMAD.MOV.U32 R6, RZ, RZ, RZ ;  /* 0x000000ffff067224 */ /* 0x000fc600078e00ff */
[CC--:B-1----:R-:W-:Y:S02]  /*0190*/  IADD3 R2, P0, PT, -R0.reuse, R9.reuse, RZ ;  /* 0x0000000900027210 */ /* 0x0c2fe40007f1e1ff */
[----:B------:R-:W-:Y:S02]  /*01a0*/  IADD3 R8, P2, PT, R0, -R9, RZ ;  /* 0x8000000900087210 */ /* 0x000fe40007f5e0ff */
[----:B------:R-:W-:Y:S01]  /*01b0*/  ISETP.GT.U32.AND P1, PT, R2, -0x10, PT ;  /* 0xfffffff00200780c */ /* 0x000fe20003f24070 */
[----:B------:R-:W-:Y:S01]  /*01c0*/  IMAD.X R2, R6, 0x1, ~R5, P0 ;  /* 0x0000000106027824 */ /* 0x000fe200000e0e05 */
[----:B------:R-:W-:-:S04]  /*01d0*/  LOP3.LUT R11, R8, 0xf, RZ, 0xc0, !PT ;  /* 0x0000000f080b7812 */ /* 0x000fc800078ec0ff */
[----:B------:R-:W-:Y:S02]  /*01e0*/  ISETP.GT.U32.AND.EX P1, PT, R2, -0x1, PT, P1 ;  /* 0xffffffff0200780c */ /* 0x000fe40003f24110 */
[----:B------:R-:W-:-:S04]  /*01f0*/  ISETP.NE.U32.AND P0, PT, R11, RZ, PT ;  /* 0x000000ff0b00720c */ /* 0x000fc80003f05070 */
[----:B------:R-:W-:Y:S01]  /*0200*/  ISETP.NE.AND.EX P0, PT, RZ, RZ, PT, P0 ;  /* 0x000000ffff00720c */ /* 0x000fe20003f05300 */
[----:B0-----:R-:W-:-:S06]  /*0210*/  ULEA UR5, UR6, UR5, 0x18 ;  /* 0x0000000506057291 */ /* 0x001fcc000f8ec0ff */
[----:B------:R-:W-:-:S05]  /*0220*/  LEA R7, R7, UR5, 0x2 ;  /* 0x0000000507077c11 */ /* 0x000fca000f8e10ff */
[----:B--2---:R0:W1:Y:S01]  /*0230*/  LDS R4, [R7] ;  /* 0x0000000007047984 */ /* 0x0040620000000800 */
[----:B------:R-:W-:Y:S05]  /*0240*/  @P1 BRA `(.L_x_19) ;  /* 0x0000000000c01947 */ /* 0x000fea0003800000 */
[----:B------:R-:W2:Y:S01]  /*0250*/  LDCU.64 UR6, c[0x0][0x380] ;  /* 0x00007000ff0677ac */ /* 0x000ea20008000a00 */
[----:B------:R-:W-:Y:S01]  /*0260*/  IMAD.X R25, R5, 0x1, ~R6, P2 ;  /* 0x0000000105197824 */ /* 0x000fe200010e0e06 */
[----:B------:R-:W-:Y:S02]  /*0270*/  LOP3.LUT R26, R8, 0xfffffff0, RZ, 0xc0, !PT ;  /* 0xfffffff0081a7812 */ /* 0x000fe400078ec0ff */
[----:B--2---:R-:W-:-:S04]  /*0280*/  LEA R2, P1, R9, UR6, 0x2 ;  /* 0x0000000609027c11 */ /* 0x004fc8000f8210ff */
[----:B------:R-:W-:Y:S02]  /*0290*/  IADD3 R2, P3, PT, R2, 0x20, RZ ;  /* 0x0000002002027810 */ /* 0x000fe40007f7e0ff */
[----:B------:R-:W-:-:S05]  /*02a0*/  LEA.HI.X R3, R9, UR7, R6, 0x2, P1 ;  /* 0x0000000709037c11 */ /* 0x000fca00088f1406 */
[----:B------:R-:W-:-:S07]  /*02b0*/  IMAD.X R3, RZ, RZ, R3, P3 ;  /* 0x000000ffff037224 */ /* 0x000fce00018e0603 */
.L_x_20:
[----:B------:R-:W1:Y:S04]  /*02c0*/  LDG.E R23, desc[UR8][R2.64+-0x20] ;  /* 0xffffe00802177981 */ /* 0x000e68000c1e1900 */
[----:B------:R-:W2:Y:S04]  /*02d0*/  LDG.E R24, desc[UR8][R2.64+-0x1c] ;  /* 0xffffe40802187981 */ /* 0x000ea8000c1e1900 */
[----:B------:R-:W3:Y:S04]  /*02e0*/  LDG.E R10, desc[UR8][R2.64+-0x18] ;  /* 0xffffe808020a7981 */ /* 0x000ee8000c1e1900 */
[----:B------:R-:W4:Y:S04]  /*02f0*/  LDG.E R22, desc[UR8][R2.64+-0x14] ;  /* 0xffffec0802167981 */ /* 0x000f28000c1e1900 */
[----:B------:R-:W5:Y:S04]  /*0300*/  LDG.E R21, desc[UR8][R2.64+-0x10] ;  /* 0xfffff00802157981 */ /* 0x000f68000c1e1900 */
        /* <DEDUP_REMOVED lines=8> */
[----:B------:R-:W5:Y:S01]  /*0390*/  LDG.E R12, desc[UR8][R2.64+0x14] ;  /* 0x00001408020c7981 */ /* 0x000f62000c1e1900 */
[----:B-1----:R-:W-:-:S03]  /*03a0*/  FADD R23, R23, R4 ;  /* 0x0000000417177221 */ /* 0x002fc60000000000 */
[----:B------:R-:W5:Y:S01]  /*03b0*/  LDG.E R4, desc[UR8][R2.64+0x18] ;  /* 0x0000180802047981 */ /* 0x000f62000c1e1900 */
[----:B--2---:R-:W-:-:S03]  /*03c0*/  FADD R27, R23, R24 ;  /* 0x00000018171b7221 */ /* 0x004fc60000000000 */
[----:B------:R1:W2:Y:S01]  /*03d0*/  LDG.E R23, desc[UR8][R2.64+0x1c] ;  /* 0x00001c0802177981 */ /* 0x0002a2000c1e1900 */
[----:B------:R-:W-:Y:S01]  /*03e0*/  IADD3 R26, P1, PT, R26, -0x10, RZ ;  /* 0xfffffff01a1a7810 */ /* 0x000fe20007f3e0ff */
[----:B---3--:R-:W-:Y:S01]  /*03f0*/  FADD R27, R27, R10 ;  /* 0x0000000a1b1b7221 */ /* 0x008fe20000000000 */
[----:B------:R-:W-:Y:S02]  /*0400*/  IADD3 R9, P2, PT, R9, 0x10, RZ ;  /* 0x0000001009097810 */ /* 0x000fe40007f5e0ff */
[----:B------:R-:W-:Y:S01]  /*0410*/  IADD3.X R25, PT, PT, R25, -0x1, RZ, P1, !PT ;  /* 0xffffffff19197810 */ /* 0x000fe20000ffe4ff */
[----:B----4-:R-:W-:Y:S01]  /*0420*/  FADD R22, R27, R22 ;  /* 0x000000161b167221 */ /* 0x010fe20000000000 */
[----:B------:R-:W-:Y:S01]  /*0430*/  ISETP.NE.U32.AND P1, PT, R26, RZ, PT ;  /* 0x000000ff1a00720c */ /* 0x000fe20003f25070 */
[----:B------:R-:W-:Y:S02]  /*0440*/  IMAD.X R6, RZ, RZ, R6, P2 ;  /* 0x000000ffff067224 */ /* 0x000fe400010e0606 */
[----:B-----5:R-:W-:Y:S01]  /*0450*/  FADD R21, R22, R21 ;  /* 0x0000001516157221 */ /* 0x020fe20000000000 */
[----:B------:R-:W-:-:S02]  /*0460*/  ISETP.NE.AND.EX P1, PT, R25, RZ, PT, P1 ;  /* 0x000000ff1900720c */ /* 0x000fc40003f25310 */
[----:B-1----:R-:W-:Y:S01]  /*0470*/  IADD3 R2, P3, PT, R2, 0x40, RZ ;  /* 0x0000004002027810 */ /* 0x002fe20007f7e0ff */
[----:B------:R-:W-:-:S04]  /*0480*/  FADD R20, R21, R20 ;  /* 0x0000001415147221 */ /* 0x000fc80000000000 */
[----:B------:R-:W-:Y:S01]  /*0490*/  FADD R19, R20, R19 ;  /* 0x0000001314137221 */ /* 0x000fe20000000000 */
[----:B------:R-:W-:-:S03]  /*04a0*/  IMAD.X R3, RZ, RZ, R3, P3 ;  /* 0x000000ffff037224 */ /* 0x000fc600018e0603 */
[----:B------:R-:W-:-:S04]  /*04b0*/  FADD R18, R19, R18 ;  /* 0x0000001213127221 */ /* 0x000fc80000000000 */
[----:B------:R-:W-:-:S04]  /*04c0*/  FADD R17, R18, R17 ;  /* 0x0000001112117221 */ /* 0x000fc80000000000 */
[----:B------:R-:W-:-:S04]  /*04d0*/  FADD R16, R17, R16 ;  /* 0x0000001011107221 */ /* 0x000fc80000000000 */
[----:B------:R-:W-:-:S04]  /*04e0*/  FADD R15, R16, R15 ;  /* 0x0000000f100f7221 */ /* 0x000fc80000000000 */
[----:B------:R-:W-:-:S04]  /*04f0*/  FADD R14, R15, R14 ;  /* 0x0000000e0f0e7221 */ /* 0x000fc80000000000 */
[----:B------:R-:W-:-:S04]  /*0500*/  FADD R13, R14, R13 ;  /* 0x0000000d0e0d7221 */ /* 0x000fc80000000000 */
[----:B------:R-:W-:-:S04]  /*0510*/  FADD R13, R13, R12 ;  /* 0x0000000c0d0d7221 */ /* 0x000fc80000000000 */
[----:B------:R-:W-:-:S04]  /*0520*/  FADD R4, R13, R4 ;  /* 0x000000040d047221 */ /* 0x000fc80000000000 */
[----:B--2---:R-:W-:Y:S01]  /*0530*/  FADD R4, R4, R23 ;  /* 0x0000001704047221 */ /* 0x004fe20000000000 */
[----:B------:R-:W-:Y:S06]  /*0540*/  @P1 BRA `(.L_x_20) ;  /* 0xfffffffc005c1947 */ /* 0x000fec000383ffff */
.L_x_19:
[----:B------:R-:W-:Y:S05]  /*0550*/  BSYNC.RECONVERGENT B1 ;  /* 0x0000000000017941 */ /* 0x000fea0003800200 */
.L_x_18:
[----:B------:R-:W-:Y:S04]  /*0560*/  BSSY.RECONVERGENT B1, `(.L_x_21) ;  /* 0x0000041000017945 */ /* 0x000fe80003800200 */
[----:B------:R-:W-:Y:S05]  /*0570*/  @!P0 BRA `(.L_x_22) ;  /* 0x0000000000fc8947 */ /* 0x000fea0003800000 */
[----:B------:R-:W-:Y:S01]  /*0580*/  ISETP.GE.U32.AND P0, PT, R11, 0x8, PT ;  /* 0x000000080b00780c */ /* 0x000fe20003f06070 */
[----:B------:R-:W-:Y:S01]  /*0590*/  BSSY.RECONVERGENT B2, `(.L_x_23) ;  /* 0x000001b000027945 */ /* 0x000fe20003800200 */
[----:B------:R-:W-:Y:S02]  /*05a0*/  LOP3.LUT R12, R8, 0x7, RZ, 0xc0, !PT ;  /* 0x00000007080c7812 */ /* 0x000fe400078ec0ff */
[----:B------:R-:W-:Y:S02]  /*05b0*/  ISETP.GE.U32.AND.EX P0, PT, RZ, RZ, PT, P0 ;  /* 0x000000ffff00720c */ /* 0x000fe40003f06100 */
[----:B------:R-:W-:-:S04]  /*05c0*/  ISETP.NE.U32.AND P1, PT, R12, RZ, PT ;  /* 0x000000ff0c00720c */ /* 0x000fc80003f25070 */
[----:B------:R-:W-:-:S07]  /*05d0*/  ISETP.NE.AND.EX P1, PT, RZ, RZ, PT, P1 ;  /* 0x000000ffff00720c */ /* 0x000fce0003f25310 */
[----:B------:R-:W-:Y:S06]  /*05e0*/  @!P0 BRA `(.L_x_24) ;  /* 0x0000000000548947 */ /* 0x000fec0003800000 */
[----:B------:R-:W2:Y:S02]  /*05f0*/  LDCU.64 UR6, c[0x0][0x380] ;  /* 0x00007000ff0677ac */ /* 0x000ea40008000a00 */
[----:B--2---:R-:W-:-:S04]  /*0600*/  LEA R2, P0, R9, UR6, 0x2 ;  /* 0x0000000609027c11 */ /* 0x004fc8000f8010ff */
[----:B------:R-:W-:-:S05]  /*0610*/  LEA.HI.X R3, R9, UR7, R6, 0x2, P0 ;  /* 0x0000000709037c11 */ /* 0x000fca00080f1406 */
[----:B------:R-:W1:Y:S04]  /*0620*/  LDG.E R11, desc[UR8][R2.64] ;  /* 0x00000008020b7981 */ /* 0x000e68000c1e1900 */
[----:B------:R-:W2:Y:S04]  /*0630*/  LDG.E R10, desc[UR8][R2.64+0x4] ;  /* 0x00000408020a7981 */ /* 0x000ea8000c1e1900 */
[----:B------:R-:W3:Y:S04]  /*0640*/  LDG.E R13, desc[UR8][R2.64+0x8] ;  /* 0x00000808020d7981 */ /* 0x000ee8000c1e1900 */
[----:B------:R-:W4:Y:S04]  /*0650*/  LDG.E R15, desc[UR8][R2.64+0xc] ;  /* 0x00000c08020f7981 */ /* 0x000f28000c1e1900 */
[----:B------:R-:W5:Y:S04]  /*0660*/  LDG.E R17, desc[UR8][R2.64+0x10] ;  /* 0x0000100802117981 */ /* 0x000f68000c1e1900 */
[----:B------:R-:W5:Y:S04]  /*0670*/  LDG.E R19, desc[UR8][R2.64+0x14] ;  /* 0x0000140802137981 */ /* 0x000f68000c1e1900 */
[----:B------:R-:W5:Y:S04]  /*0680*/  LDG.E R21, desc[UR8][R2.64+0x18] ;  /* 0x0000180802157981 */ /* 0x000f68000c1e1900 */
[----:B------:R-:W5:Y:S01]  /*0690*/  LDG.E R23, desc[UR8][R2.64+0x1c] ;  /* 0x00001c0802177981 */ /* 0x000f62000c1e1900 */
[----:B------:R-:W-:-:S05]  /*06a0*/  IADD3 R9, P0, PT, R9, 0x8, RZ ;  /* 0x0000000809097810 */ /* 0x000fca0007f1e0ff */
[----:B------:R-:W-:Y:S02]  /*06b0*/  IMAD.X R6, RZ, RZ, R6, P0 ;  /* 0x000000ffff067224 */ /* 0x000fe400000e0606 */
[----:B-1----:R-:W-:-:S04]  /*06c0*/  FADD R11, R4, R11 ;  /* 0x0000000b040b7221 */ /* 0x002fc80000000000 */
[----:B--2---:R-:W-:-:S04]  /*06d0*/  FADD R10, R11, R10 ;  /* 0x0000000a0b0a7221 */ /* 0x004fc80000000000 */
[----:B---3--:R-:W-:-:S04]  /*06e0*/  FADD R10, R10, R13 ;  /* 0x0000000d0a0a7221 */ /* 0x008fc80000000000 */
[----:B----4-:R-:W-:-:S04]  /*06f0*/  FADD R10, R10, R15 ;  /* 0x0000000f0a0a7221 */ /* 0x010fc80000000000 */
[----:B-----5:R-:W-:-:S04]  /*0700*/  FADD R10, R10, R17 ;  /* 0x000000110a0a7221 */ /* 0x020fc80000000000 */
[----:B------:R-:W-:-:S04]  /*0710*/  FADD R10, R10, R19 ;  /* 0x000000130a0a7221 */ /* 0x000fc80000000000 */
[----:B------:R-:W-:-:S04]  /*0720*/  FADD R10, R10, R21 ;  /* 0x000000150a0a7221 */ /* 0x000fc80000000000 */
[----:B------:R-:W-:-:S07]  /*0730*/  FADD R4, R10, R23 ;  /* 0x000000170a047221 */ /* 0x000fce0000000000 */
.L_x_24:
[----:B------:R-:W-:Y:S05]  /*0740*/  BSYNC.RECONVERGENT B2 ;  /* 0x0000000000027941 */ /* 0x000fea0003800200 */
.L_x_23:
[----:B------:R-:W-:Y:S05]  /*0750*/  @!P1 BRA `(.L_x_22) ;  /* 0x0000000000849947 */ /* 0x000fea0003800000 */
[----:B------:R-:W-:-:S04]  /*0760*/  ISETP.GE.U32.AND P0, PT, R12, 0x4, PT ;  /* 0x000000040c00780c */ /* 0x000fc80003f06070 */
[----:B------:R-:W-:-:S13]  /*0770*/  ISETP.GE.U32.AND.EX P0, PT, RZ, RZ, PT, P0 ;  /* 0x000000ffff00720c */ /* 0x000fda0003f06100 */
[----:B------:R-:W2:Y:S02]  /*0780*/  @P0 LDC.64 R2, c[0x0][0x380] ;  /* 0x0000e000ff020b82 */ /* 0x000ea40000000a00 */
[----:B--2---:R-:W-:-:S04]  /*0790*/  @P0 LEA R2, P1, R9, R2, 0x2 ;  /* 0x0000000209020211 */ /* 0x004fc800078210ff */
[----:B------:R-:W-:-:S05]  /*07a0*/  @P0 LEA.HI.X R3, R9, R3, R6, 0x2, P1 ;  /* 0x0000000309030211 */ /* 0x000fca00008f1406 */
[----:B------:R-:W1:Y:S04]  /*07b0*/  @P0 LDG.E R11, desc[UR8][R2.64] ;  /* 0x00000008020b0981 */ /* 0x000e68000c1e1900 */
[----:B------:R-:W2:Y:S04]  /*07c0*/  @P0 LDG.E R12, desc[UR8][R2.64+0x4] ;  /* 0x00000408020c0981 */ /* 0x000ea8000c1e1900 */
[----:B------:R-:W3:Y:S04]  /*07d0*/  @P0 LDG.E R14, desc[UR8][R2.64+0x8] ;  /* 0x00000808020e0981 */ /* 0x000ee8000c1e1900 */
[----:B------:R-:W4:Y:S01]  /*07e0*/  @P0 LDG.E R16, desc[UR8][R2.64+0xc] ;  /* 0x00000c0802100981 */ /* 0x000f22000c1e1900 */
[----:B------:R-:W-:Y:S01]  /*07f0*/  LOP3.LUT R8, R8, 0x3, RZ, 0xc0, !PT ;  /* 0x0000000308087812 */ /* 0x000fe200078ec0ff */
[----:B------:R-:W-:Y:S01]  /*0800*/  IMAD.MOV.U32 R10, RZ, RZ, RZ ;  /* 0x000000ffff0a7224 */ /* 0x000fe200078e00ff */
[----:B------:R-:W-:-:S02]  /*0810*/  @P0 IADD3 R9, P2, PT, R9, 0x4, RZ ;  /* 0x0000000409090810 */ /* 0x000fc40007f5e0ff */
[----:B------:R-:W-:-:S03]  /*0820*/  ISETP.NE.U32.AND P1, PT, R8, RZ, PT ;  /* 0x000000ff0800720c */ /* 0x000fc60003f25070 */
[----:B------:R-:W-:Y:S01]  /*0830*/  @P0 IMAD.X R6, RZ, RZ, R6, P2 ;  /* 0x000000ffff060224 */ /* 0x000fe200010e0606 */
[----:B------:R-:W-:Y:S01]  /*0840*/  ISETP.NE.AND.EX P1, PT, R10, RZ, PT, P1 ;  /* 0x000000ff0a00720c */ /* 0x000fe20003f25310 */
[----:B-1----:R-:W-:-:S04]  /*0850*/  @P0 FADD R11, R4, R11 ;  /* 0x0000000b040b0221 */ /* 0x002fc80000000000 */
[----:B--2---:R-:W-:-:S04]  /*0860*/  @P0 FADD R11, R11, R12 ;  /* 0x0000000c0b0b0221 */ /* 0x004fc80000000000 */
[----:B---3--:R-:W-:-:S04]  /*0870*/  @P0 FADD R11, R11, R14 ;  /* 0x0000000e0b0b0221 */ /* 0x008fc80000000000 */
[----:B----4-:R-:W-:Y:S01]  /*0880*/  @P0 FADD R4, R11, R16 ;  /* 0x000000100b040221 */ /* 0x010fe20000000000 */
[----:B------:R-:W-:Y:S06]  /*0890*/  @!P1 BRA `(.L_x_22) ;  /* 0x0000000000349947 */ /* 0x000fec0003800000 */
[----:B------:R-:W1:Y:S02]  /*08a0*/  LDCU.64 UR6, c[0x0][0x380] ;  /* 0x00007000ff0677ac */ /* 0x000e640008000a00 */
[----:B-1----:R-:W-:-:S04]  /*08b0*/  LEA R2, P0, R9, UR6, 0x2 ;  /* 0x0000000609027c11 */ /* 0x002fc8000f8010ff */
[----:B------:R-:W-:-:S09]  /*08c0*/  LEA.HI.X R9, R9, UR7, R6, 0x2, P0 ;  /* 0x0000000709097c11 */ /* 0x000fd200080f1406 */
.L_x_25:
[----:B------:R-:W-:-:S06]  /*08d0*/  IMAD.MOV.U32 R3, RZ, RZ, R9 ;  /* 0x000000ffff037224 */ /* 0x000fcc00078e0009 */
[----:B------:R1:W2:Y:S01]  /*08e0*/  LDG.E R3, desc[UR8][R2.64] ;  /* 0x0000000802037981 */ /* 0x0002a2000c1e1900 */
[----:B------:R-:W-:-:S04]  /*08f0*/  IADD3 R8, P0, PT, R8, -0x1, RZ ;  /* 0xffffffff08087810 */ /* 0x000fc80007f1e0ff */
[----:B------:R-:W-:Y:S02]  /*0900*/  IADD3.X R10, PT, PT, R10, -0x1, RZ, P0, !PT ;  /* 0xffffffff0a0a7810 */ /* 0x000fe400007fe4ff */
[----:B------:R-:W-:Y:S02]  /*0910*/  ISETP.NE.U32.AND P0, PT, R8, RZ, PT ;  /* 0x000000ff0800720c */ /* 0x000fe40003f05070 */
[----:B-1----:R-:W-:Y:S02]  /*0920*/  IADD3 R2, P1, PT, R2, 0x4, RZ ;  /* 0x0000000402027810 */ /* 0x002fe40007f3e0ff */
[----:B------:R-:W-:-:S03]  /*0930*/  ISETP.NE.AND.EX P0, PT, R10, RZ, PT, P0 ;  /* 0x000000ff0a00720c */ /* 0x000fc60003f05300 */
[----:B------:R-:W-:Y:S02]  /*0940*/  IMAD.X R9, RZ, RZ, R9, P1 ;  /* 0x000000ffff097224 */ /* 0x000fe400008e0609 */
[----:B--2---:R-:W-:-:S08]  /*0950*/  FADD R4, R3, R4 ;  /* 0x0000000403047221 */ /* 0x004fd00000000000 */
[----:B------:R-:W-:Y:S05]  /*0960*/  @P0 BRA `(.L_x_25) ;  /* 0xfffffffc00d80947 */ /* 0x000fea000383ffff */
.L_x_22:
[----:B------:R-:W-:Y:S05]  /*0970*/  BSYNC.RECONVERGENT B1 ;  /* 0x0000000000017941 */ /* 0x000fea0003800200 */
.L_x_21:
[----:B-1----:R3:W-:Y:S02]  /*0980*/  STS [R7], R4 ;  /* 0x0000000407007388 */ /* 0x0027e40000000800 */
.L_x_17:
[----:B------:R-:W-:Y:S05]  /*0990*/  BSYNC.RECONVERGENT B0 ;  /* 0x0000000000007941 */ /* 0x000fea0003800200 */
.L_x_16:
[----:B------:R-:W1:Y:S02]  /*09a0*/  LDCU.64 UR6, c[0x0][0x388] ;  /* 0x00007100ff0677ac */ /* 0x000e640008000a00 */
[----:B-1----:R-:W-:-:S04]  /*09b0*/  LEA R2, P0, R0, UR6, 0x2 ;  /* 0x0000000600027c11 */ /* 0x002fc8000f8010ff */
[----:B------:R-:W-:-:S05]  /*09c0*/  LEA.HI.X R3, R0, UR7, R5, 0x2, P0 ;  /* 0x0000000700037c11 */ /* 0x000fca00080f1405 */
[----:B--2---:R-:W-:Y:S01]  /*09d0*/  STG.E desc[UR8][R2.64], R4 ;  /* 0x0000000402007986 */ /* 0x004fe2000c101908 */
[----:B------:R-:W-:Y:S05]  /*09e0*/  EXIT ;  /* 0x000000000000794d */ /* 0x000fea0003800000 */
.L_x_26:
        /* <DEDUP_REMOVED lines=9> */
.L_x_29:


//--------------------- .nv.global.init           --------------------------
	.section	.nv.global.init,"aw",@progbits
.nv.global.init:
	.type		$str,@object
	.size		$str,(.L_2 - $str)
$str:
        /*0000*/ 	.byte	0x61, 0x68, 0x68, 0x68, 0x68, 0x68, 0x20, 0x69, 0x61, 0x6d, 0x20, 0x69, 0x6e, 0x20, 0x64, 0x65
        /*0010*/ 	.byte	0x61, 0x64, 0x6c, 0x6f, 0x63, 0x6b, 0x20, 0x62, 0x61, 0x73, 0x73, 0x65, 0x6d, 0x20, 0x68, 0x65
        /*0020*/ 	.byte	0x6c, 0x70, 0x20, 0x6d, 0x65, 0x00
.L_2:


//--------------------- .nv.shared._Z23InefficientPrefixSumUltPfS_i --------------------------
	.section	.nv.shared._Z23InefficientPrefixSumUltPfS_i,"aw",@nobits
	.sectionflags	@""
	.align	16
.nv.shared._Z23InefficientPrefixSumUltPfS_i:
	.zero		1040


//--------------------- .nv.shared.reserved.0     --------------------------
	.section	.nv.shared.reserved.0,"aw",@nobits
	.weak		__nv_reservedSMEM_offset_0_alias
	.size		__nv_reservedSMEM_offset_0_alias, 0, 64
	.other		__nv_reservedSMEM_offset_0_alias,@"STO_CUDA_RESERVED_SHARED STV_DEFAULT"
__nv_reservedSMEM_offset_0_alias:
	.zero		0
	.zero		64


//--------------------- .nv.global                --------------------------
	.section	.nv.global,"aw",@nobits
	.align	8
.nv.global:
	.type		flags,@object
	.size		flags,(blockCounter - flags)
flags:
	.zero		8
	.type		blockCounter,@object
	.size		blockCounter,(.L_0 - blockCounter)
blockCounter:
	.zero		4
.L_0:


//--------------------- .nv.shared._Z20InefficientPrefixSumPfS_i --------------------------
	.section	.nv.shared._Z20InefficientPrefixSumPfS_i,"aw",@nobits
	.sectionflags	@""
	.align	16
	.zero		1024


//--------------------- .nv.shared._Z25InefficientNaivePrefixSumPfS_i --------------------------
	.section	.nv.shared._Z25InefficientNaivePrefixSumPfS_i,"aw",@nobits
	.sectionflags	@""
	.align	16
	.zero		1024


//--------------------- .nv.constant0._Z23InefficientPrefixSumUltPfS_i --------------------------
	.section	.nv.constant0._Z23InefficientPrefixSumUltPfS_i,"a",@progbits
	.sectionflags	@""
	.align	4
.nv.constant0._Z23InefficientPrefixSumUltPfS_i:
	.zero		916


//--------------------- .nv.constant0._Z20InefficientPrefixSumPfS_i --------------------------
	.section	.nv.constant0._Z20InefficientPrefixSumPfS_i,"a",@progbits
	.sectionflags	@""
	.align	4
.nv.constant0._Z20InefficientPrefixSumPfS_i:
	.zero		916


//--------------------- .nv.constant0._Z25InefficientNaivePrefixSumPfS_i --------------------------
	.section	.nv.constant0._Z25InefficientNaivePrefixSumPfS_i,"a",@progbits
	.sectionflags	@""
	.align	4
.nv.constant0._Z25InefficientNaivePrefixSumPfS_i:
	.zero		916


//--------------------- SYMBOLS --------------------------

	.type		.nv.reservedSmem.offset0,@object
	.size		.nv.reservedSmem.offset0,0x4
	.type		.nv.reservedSmem.cap,@object
	.size		.nv.reservedSmem.cap,0x4
	.type		vprintf,@function
